# CuTe-DSL kernel — source=cudnn_frontend_dsl family=grouped_gemm_swiglu
# config = {"ab_dtype": "Float4E2M1FN", "sf_vec": 32, "d_dtype": "Float8E4M3FN", "vector_f32": true, "mma_mn": [128, 256], "cluster_mn": [1, 1]}


// ===== COMPILED SASS (sm_100a) =====

	.target	sm_100a

	.elftype	@"ET_EXEC"


//--------------------- .note.nv.tkinfo           --------------------------
	.section	.note.nv.tkinfo,"",@"SHT_NOTE"
	.sectionflags	@"SHF_NOTE_NV_TKINFO"
	.tkinfo
        /*0018*/ 	.word	0x00000081
        /*0030*/ 	.string	""
        /*0030*/ 	.string	"ptxas"
        /*0030*/ 	.string	"Cuda compilation tools, release 12.9, V12.9.83"
        /*0030*/ 	.string	"Build system must define TOOLS_VERSION_EXTENDED"
        /*0030*/ 	.string	"-O 3 -arch sm_100a "



//--------------------- .note.nv.cuver            --------------------------
	.section	.note.nv.cuver,"",@"SHT_NOTE"
	.sectionflags	@"SHF_NOTE_NV_CUVER"
        /*0018*/ 	.short	0x0001
        /*001a*/ 	.short	0x0064
        /*001c*/ 	.short	0x0001
        /*001e*/ 	.short	0x0000
        /*0020*/ 	.short	0x0001
        /*0022*/ 	.short	0x0000


//--------------------- .nv.info                  --------------------------
	.section	.nv.info,"",@"SHT_CUDA_INFO"
	.align	4


	//----- nvinfo : EIATTR_REGCOUNT
	.align		4
        /*0000*/ 	.byte	0x04, 0x2f
        /*0002*/ 	.short	(.L_4 - .L_3)
	.align		4
.L_3:
        /*0004*/ 	.word	index@(kernel_cutlass_kernel_cudnngrouped_gemmgrouped_gemm_swiglugrouped_gemm_swiglu_quantBlockScaledContiguousGroupedGemmKernel_object_at__TiledMMA_ThrLayoutVMNK11110000_PermutationMNK____MMAAt_0)
        /*0008*/ 	.word	0x00000084


	//----- nvinfo : EIATTR_FRAME_SIZE
	.align		4
.L_4:
        /*000c*/ 	.byte	0x04, 0x11
        /*000e*/ 	.short	(.L_6 - .L_5)
	.align		4
.L_5:
        /*0010*/ 	.word	index@($__internal_2_$__cuda_sm10x_tcgen05_guardrail_trap_unallocated_columns_being_dealloced)
        /*0014*/ 	.word	0x00000000


	//----- nvinfo : EIATTR_FRAME_SIZE
	.align		4
.L_6:
        /*0018*/ 	.byte	0x04, 0x11
        /*001a*/ 	.short	(.L_8 - .L_7)
	.align		4
.L_7:
        /*001c*/ 	.word	index@($__internal_1_$__cuda_sm10x_tcgen05_guardrail_trap_phase_invalid_during_alloc)
        /*0020*/ 	.word	0x00000000


	//----- nvinfo : EIATTR_FRAME_SIZE
	.align		4
.L_8:
        /*0024*/ 	.byte	0x04, 0x11
        /*0026*/ 	.short	(.L_10 - .L_9)
	.align		4
.L_9:
        /*0028*/ 	.word	index@($__internal_0_$__cuda_sm10x_tcgen05_guardrail_trap_col_being_dealloced_not_returned_by_alloc)
        /*002c*/ 	.word	0x00000000


	//----- nvinfo : EIATTR_FRAME_SIZE
	.align		4
.L_10:
        /*0030*/ 	.byte	0x04, 0x11
        /*0032*/ 	.short	(.L_12 - .L_11)
	.align		4
.L_11:
        /*0034*/ 	.word	index@(kernel_cutlass_kernel_cudnngrouped_gemmgrouped_gemm_swiglugrouped_gemm_swiglu_quantBlockScaledContiguousGroupedGemmKernel_object_at__TiledMMA_ThrLayoutVMNK11110000_PermutationMNK____MMAAt_0)
        /*0038*/ 	.word	0x00000000


	//----- nvinfo : EIATTR_MIN_STACK_SIZE
	.align		4
.L_12:
        /*003c*/ 	.byte	0x04, 0x12
        /*003e*/ 	.short	(.L_14 - .L_13)
	.align		4
.L_13:
        /*0040*/ 	.word	index@(kernel_cutlass_kernel_cudnngrouped_gemmgrouped_gemm_swiglugrouped_gemm_swiglu_quantBlockScaledContiguousGroupedGemmKernel_object_at__TiledMMA_ThrLayoutVMNK11110000_PermutationMNK____MMAAt_0)
        /*0044*/ 	.word	0x00000000
.L_14:


//--------------------- .nv.info.kernel_cutlass_kernel_cudnngrouped_gemmgrouped_gemm_swiglugrouped_gemm_swiglu_quantBlockScaledContiguousGroupedGemmKernel_object_at__TiledMMA_ThrLayoutVMNK11110000_PermutationMNK____MMAAt_0 --------------------------
	.section	.nv.info.kernel_cutlass_kernel_cudnngrouped_gemmgrouped_gemm_swiglugrouped_gemm_swiglu_quantBlockScaledContiguousGroupedGemmKernel_object_at__TiledMMA_ThrLayoutVMNK11110000_PermutationMNK____MMAAt_0,"",@"SHT_CUDA_INFO"
	.sectionflags	@""
	.align	4


	//----- nvinfo : EIATTR_CUDA_API_VERSION
	.align		4
        /*0000*/ 	.byte	0x04, 0x37
        /*0002*/ 	.short	(.L_16 - .L_15)
.L_15:
        /*0004*/ 	.word	0x00000081


	//----- nvinfo : EIATTR_KPARAM_INFO
	.align		4
.L_16:
        /*0008*/ 	.byte	0x04, 0x17
        /*000a*/ 	.short	(.L_18 - .L_17)
.L_17:
        /*000c*/ 	.word	0x00000000
        /*0010*/ 	.short	0x000f
        /*0012*/ 	.short	0x03f8
        /*0014*/ 	.byte	0x00, 0xf0, 0x31, 0x00


	//----- nvinfo : EIATTR_KPARAM_INFO
	.align		4
.L_18:
        /*0018*/ 	.byte	0x04, 0x17
        /*001a*/ 	.short	(.L_20 - .L_19)
.L_19:
        /*001c*/ 	.word	0x00000000
        /*0020*/ 	.short	0x000e
        /*0022*/ 	.short	0x03ec
        /*0024*/ 	.byte	0x00, 0xf0, 0x31, 0x00


	//----- nvinfo : EIATTR_KPARAM_INFO
	.align		4
.L_20:
        /*0028*/ 	.byte	0x04, 0x17
        /*002a*/ 	.short	(.L_22 - .L_21)
.L_21:
        /*002c*/ 	.word	0x00000000
        /*0030*/ 	.short	0x000d
        /*0032*/ 	.short	0x03e0
        /*0034*/ 	.byte	0x00, 0xf0, 0x31, 0x00


	//----- nvinfo : EIATTR_KPARAM_INFO
	.align		4
.L_22:
        /*0038*/ 	.byte	0x04, 0x17
        /*003a*/ 	.short	(.L_24 - .L_23)
.L_23:
        /*003c*/ 	.word	0x00000000
        /*0040*/ 	.short	0x000c
        /*0042*/ 	.short	0x03d8
        /*0044*/ 	.byte	0x00, 0xf0, 0x21, 0x00


	//----- nvinfo : EIATTR_KPARAM_INFO
	.align		4
.L_24:
        /*0048*/ 	.byte	0x04, 0x17
        /*004a*/ 	.short	(.L_26 - .L_25)
.L_25:
        /*004c*/ 	.word	0x00000000
        /*0050*/ 	.short	0x000b
        /*0052*/ 	.short	0x03d0
        /*0054*/ 	.byte	0x00, 0xf0, 0x21, 0x00


	//----- nvinfo : EIATTR_KPARAM_INFO
	.align		4
.L_26:
        /*0058*/ 	.byte	0x04, 0x17
        /*005a*/ 	.short	(.L_28 - .L_27)
.L_27:
        /*005c*/ 	.word	0x00000000
        /*0060*/ 	.short	0x000a
        /*0062*/ 	.short	0x03c8
        /*0064*/ 	.byte	0x00, 0xf0, 0x21, 0x00


	//----- nvinfo : EIATTR_KPARAM_INFO
	.align		4
.L_28:
        /*0068*/ 	.byte	0x04, 0x17
        /*006a*/ 	.short	(.L_30 - .L_29)
.L_29:
        /*006c*/ 	.word	0x00000000
        /*0070*/ 	.short	0x0009
        /*0072*/ 	.short	0x03c0
        /*0074*/ 	.byte	0x00, 0xf0, 0x21, 0x00


	//----- nvinfo : EIATTR_KPARAM_INFO
	.align		4
.L_30:
        /*0078*/ 	.byte	0x04, 0x17
        /*007a*/ 	.short	(.L_32 - .L_31)
.L_31:
        /*007c*/ 	.word	0x00000000
        /*0080*/ 	.short	0x0008
        /*0082*/ 	.short	0x0340
        /*0084*/ 	.byte	0x00, 0xf0, 0x01, 0x02


	//----- nvinfo : EIATTR_KPARAM_INFO
	.align		4
.L_32:
        /*0088*/ 	.byte	0x04, 0x17
        /*008a*/ 	.short	(.L_34 - .L_33)
.L_33:
        /*008c*/ 	.word	0x00000000
        /*0090*/ 	.short	0x0007
        /*0092*/ 	.short	0x02c0
        /*0094*/ 	.byte	0x00, 0xf0, 0x01, 0x02


	//----- nvinfo : EIATTR_KPARAM_INFO
	.align		4
.L_34:
        /*0098*/ 	.byte	0x04, 0x17
        /*009a*/ 	.short	(.L_36 - .L_35)
.L_35:
        /*009c*/ 	.word	0x00000000
        /*00a0*/ 	.short	0x0006
        /*00a2*/ 	.short	0x0240
        /*00a4*/ 	.byte	0x00, 0xf0, 0x01, 0x02


	//----- nvinfo : EIATTR_KPARAM_INFO
	.align		4
.L_36:
        /*00a8*/ 	.byte	0x04, 0x17
        /*00aa*/ 	.short	(.L_38 - .L_37)
.L_37:
        /*00ac*/ 	.word	0x00000000
        /*00b0*/ 	.short	0x0005
        /*00b2*/ 	.short	0x01c0
        /*00b4*/ 	.byte	0x00, 0xf0, 0x01, 0x02


	//----- nvinfo : EIATTR_KPARAM_INFO
	.align		4
.L_38:
        /*00b8*/ 	.byte	0x04, 0x17
        /*00ba*/ 	.short	(.L_40 - .L_39)
.L_39:
        /*00bc*/ 	.word	0x00000000
        /*00c0*/ 	.short	0x0004
        /*00c2*/ 	.short	0x0140
        /*00c4*/ 	.byte	0x00, 0xf0, 0x01, 0x02


	//----- nvinfo : EIATTR_KPARAM_INFO
	.align		4
.L_40:
        /*00c8*/ 	.byte	0x04, 0x17
        /*00ca*/ 	.short	(.L_42 - .L_41)
.L_41:
        /*00cc*/ 	.word	0x00000000
        /*00d0*/ 	.short	0x0003
        /*00d2*/ 	.short	0x00c0
        /*00d4*/ 	.byte	0x00, 0xf0, 0x01, 0x02


	//----- nvinfo : EIATTR_KPARAM_INFO
	.align		4
.L_42:
        /*00d8*/ 	.byte	0x04, 0x17
        /*00da*/ 	.short	(.L_44 - .L_43)
.L_43:
        /*00dc*/ 	.word	0x00000000
        /*00e0*/ 	.short	0x0002
        /*00e2*/ 	.short	0x0040
        /*00e4*/ 	.byte	0x00, 0xf0, 0x01, 0x02


	//----- nvinfo : EIATTR_KPARAM_INFO
	.align		4
.L_44:
        /*00e8*/ 	.byte	0x04, 0x17
        /*00ea*/ 	.short	(.L_46 - .L_45)
.L_45:
        /*00ec*/ 	.word	0x00000000
        /*00f0*/ 	.short	0x0001
        /*00f2*/ 	.short	0x000c
        /*00f4*/ 	.byte	0x00, 0xf0, 0x31, 0x00


	//----- nvinfo : EIATTR_KPARAM_INFO
	.align		4
.L_46:
        /*00f8*/ 	.byte	0x04, 0x17
        /*00fa*/ 	.short	(.L_48 - .L_47)
.L_47:
        /*00fc*/ 	.word	0x00000000
        /*0100*/ 	.short	0x0000
        /*0102*/ 	.short	0x0000
        /*0104*/ 	.byte	0x00, 0xf0, 0x31, 0x00


	//----- nvinfo : EIATTR_AT_ENTRY_FRAGMENTS
	.align		4
.L_48:
        /*0108*/ 	.byte	0x04, 0x4f
        /*010a*/ 	.short	(.L_50 - .L_49)


	//   ....[0]....
.L_49:
        /*010c*/ 	.word	0x00000004


	//----- nvinfo : EIATTR_RESERVED_SMEM_USED
	.align		4
.L_50:
        /*0110*/ 	.byte	0x01, 0x41
	.zero		2


	//----- nvinfo : EIATTR_SPARSE_MMA_MASK
	.align		4
        /*0114*/ 	.byte	0x03, 0x50
        /*0116*/ 	.short	0x0000


	//----- nvinfo : EIATTR_TCGEN05_1CTA_USED
	.align		4
        /*0118*/ 	.byte	0x01, 0x51
	.zero		2


	//----- nvinfo : EIATTR_MAXREG_COUNT
	.align		4
        /*011c*/ 	.byte	0x03, 0x1b
        /*011e*/ 	.short	0x00ff


	//----- nvinfo : EIATTR_NUM_BARRIERS
	.align		4
        /*0120*/ 	.byte	0x02, 0x4c
        /*0122*/ 	.byte	0x05
	.zero		1


	//----- nvinfo : EIATTR_INT_WARP_WIDE_INSTR_OFFSETS
	.align		4
        /*0124*/ 	.byte	0x04, 0x31
        /*0126*/ 	.short	(.L_52 - .L_51)


	//   ....[0]....
.L_51:
        /*0128*/ 	.word	0x00004540


	//   ....[1]....
        /*012c*/ 	.word	0x00004580


	//----- nvinfo : EIATTR_COOP_GROUP_MASK_REGIDS
	.align		4
.L_52:
        /*0130*/ 	.byte	0x04, 0x29
        /*0132*/ 	.short	(.L_54 - .L_53)


	//   ....[0]....
.L_53:
        /*0134*/ 	.word	0xffffffff


	//   ....[1]....
        /*0138*/ 	.word	0xffffffff


	//   ....[2]....
        /*013c*/ 	.word	0xffffffff


	//   ....[3]....
        /*0140*/ 	.word	0xffffffff


	//   ....[4]....
        /*0144*/ 	.word	0xffffffff


	//   ....[5]....
        /*0148*/ 	.word	0xffffffff


	//   ....[6]....
        /*014c*/ 	.word	0xffffffff


	//   ....[7]....
        /*0150*/ 	.word	0xffffffff


	//   ....[8]....
        /*0154*/ 	.word	0xffffffff


	//----- nvinfo : EIATTR_COOP_GROUP_INSTR_OFFSETS
	.align		4
.L_54:
        /*0158*/ 	.byte	0x04, 0x28
        /*015a*/ 	.short	(.L_56 - .L_55)


	//   ....[0]....
.L_55:
        /*015c*/ 	.word	0x000000b0


	//   ....[1]....
        /*0160*/ 	.word	0x00000960


	//   ....[2]....
        /*0164*/ 	.word	0x00000ba0


	//   ....[3]....
        /*0168*/ 	.word	0x00000c00


	//   ....[4]....
        /*016c*/ 	.word	0x00002460


	//   ....[5]....
        /*0170*/ 	.word	0x00002720


	//   ....[6]....
        /*0174*/ 	.word	0x00004180


	//   ....[7]....
        /*0178*/ 	.word	0x000043e0


	//   ....[8]....
        /*017c*/ 	.word	0x00004630


	//----- nvinfo : EIATTR_VRC_CTA_INIT_COUNT
	.align		4
.L_56:
        /*0180*/ 	.byte	0x02, 0x4a
        /*0182*/ 	.byte	0x80
	.zero		1


	//----- nvinfo : EIATTR_MBARRIER_INSTR_OFFSETS
	.align		4
        /*0184*/ 	.byte	0x04, 0x39
        /*0186*/ 	.short	(.L_58 - .L_57)


	//   ....[0]....
.L_57:
        /*0188*/ 	.word	0x00000330
        /*018c*/ 	.word	0x000000ff
        /*0190*/ 	.word	0x00000000
        /*0194*/ 	.short	0x0100
        /*0196*/ 	.byte	0x05
	.zero		1


	//   ....[1]....
        /*0198*/ 	.word	0x00000340
        /*019c*/ 	.word	0x000000ff
        /*01a0*/ 	.word	0x00000008
        /*01a4*/ 	.short	0x0100
        /*01a6*/ 	.byte	0x05
	.zero		1


	//   ....[2]....
        /*01a8*/ 	.word	0x00000350
        /*01ac*/ 	.word	0x000000ff
        /*01b0*/ 	.word	0x00000010
        /*01b4*/ 	.short	0x0100
        /*01b6*/ 	.byte	0x05
	.zero		1


	//   ....[3]....
        /*01b8*/ 	.word	0x00000360
        /*01bc*/ 	.word	0x000000ff
        /*01c0*/ 	.word	0x00000018
        /*01c4*/ 	.short	0x0100
        /*01c6*/ 	.byte	0x05
	.zero		1


	//   ....[4]....
        /*01c8*/ 	.word	0x00000370
        /*01cc*/ 	.word	0x000000ff
        /*01d0*/ 	.word	0x00000020
        /*01d4*/ 	.short	0x0100
        /*01d6*/ 	.byte	0x05
	.zero		1


	//   ....[5]....
        /*01d8*/ 	.word	0x00000380
        /*01dc*/ 	.word	0x000000ff
        /*01e0*/ 	.word	0x00000028
        /*01e4*/ 	.short	0x0100
        /*01e6*/ 	.byte	0x05
	.zero		1


	//   ....[6]....
        /*01e8*/ 	.word	0x00000390
        /*01ec*/ 	.word	0x000000ff
        /*01f0*/ 	.word	0x00000030
        /*01f4*/ 	.short	0x0100
        /*01f6*/ 	.byte	0x05
	.zero		1


	//   ....[7]....
        /*01f8*/ 	.word	0x000003a0
        /*01fc*/ 	.word	0x000000ff
        /*0200*/ 	.word	0x00000038
        /*0204*/ 	.short	0x0100
        /*0206*/ 	.byte	0x05
	.zero		1


	//   ....[8]....
        /*0208*/ 	.word	0x000004b0
        /*020c*/ 	.word	0x000000ff
        /*0210*/ 	.word	0x00000040
        /*0214*/ 	.short	0x0100
        /*0216*/ 	.byte	0x06
	.zero		1


	//   ....[9]....
        /*0218*/ 	.word	0x000004c0
        /*021c*/ 	.word	0x000000ff
        /*0220*/ 	.word	0x00000048
        /*0224*/ 	.short	0x0100
        /*0226*/ 	.byte	0x06
	.zero		1


	//   ....[10]....
        /*0228*/ 	.word	0x000005d0
        /*022c*/ 	.word	0x000000ff
        /*0230*/ 	.word	0x00000050
        /*0234*/ 	.short	0x0100
        /*0236*/ 	.byte	0x06
	.zero		1


	//   ....[11]....
        /*0238*/ 	.word	0x000005e0
        /*023c*/ 	.word	0x000000ff
        /*0240*/ 	.word	0x00000058
        /*0244*/ 	.short	0x0100
        /*0246*/ 	.byte	0x06
	.zero		1


	//   ....[12]....
        /*0248*/ 	.word	0x000005f0
        /*024c*/ 	.word	0x000000ff
        /*0250*/ 	.word	0x00000060
        /*0254*/ 	.short	0x0100
        /*0256*/ 	.byte	0x06
	.zero		1


	//   ....[13]....
        /*0258*/ 	.word	0x00000600
        /*025c*/ 	.word	0x000000ff
        /*0260*/ 	.word	0x00000068
        /*0264*/ 	.short	0x0100
        /*0266*/ 	.byte	0x06
	.zero		1


	//   ....[14]....
        /*0268*/ 	.word	0x00000c60
        /*026c*/ 	.word	0x0000000e
        /*0270*/ 	.word	0x00000060
        /*0274*/ 	.short	0x010a
        /*0276*/ 	.byte	0xff
	.zero		1


	//   ....[15]....
        /*0278*/ 	.word	0x00000d40
        /*027c*/ 	.word	0x0000000e
        /*0280*/ 	.word	0x00000050
        /*0284*/ 	.short	0x0101
        /*0286*/ 	.byte	0xff
	.zero		1


	//   ....[16]....
        /*0288*/ 	.word	0x00000f50
        /*028c*/ 	.word	0x00000002
        /*0290*/ 	.word	0x00000060
        /*0294*/ 	.short	0x010a
        /*0296*/ 	.byte	0xff
	.zero		1


	//   ....[17]....
        /*0298*/ 	.word	0x00001070
        /*029c*/ 	.word	0x00000002
        /*02a0*/ 	.word	0x00000050
        /*02a4*/ 	.short	0x0101
        /*02a6*/ 	.byte	0xff
	.zero		1


	//   ....[18]....
        /*02a8*/ 	.word	0x00001080
        /*02ac*/ 	.word	0x00000008
        /*02b0*/ 	.word	0x00000060
        /*02b4*/ 	.short	0x010a
        /*02b6*/ 	.byte	0xff
	.zero		1


	//   ....[19]....
        /*02b8*/ 	.word	0x000010f0
        /*02bc*/ 	.word	0x000000ff
        /*02c0*/ 	.word	0x00000050
        /*02c4*/ 	.short	0x010a
        /*02c6*/ 	.byte	0x17
	.zero		1


	//   ....[20]....
        /*02c8*/ 	.word	0x00001170
        /*02cc*/ 	.word	0x000000ff
        /*02d0*/ 	.word	0x00000060
        /*02d4*/ 	.short	0x0101
        /*02d6*/ 	.byte	0x17
	.zero		1


	//   ....[21]....
        /*02d8*/ 	.word	0x00001330
        /*02dc*/ 	.word	0x000000ff
        /*02e0*/ 	.word	0x00000020
        /*02e4*/ 	.short	0x010a
        /*02e6*/ 	.byte	0x05
	.zero		1


	//   ....[22]....
        /*02e8*/ 	.word	0x000014b0
        /*02ec*/ 	.word	0x000000ff
        /*02f0*/ 	.word	0x00000020
        /*02f4*/ 	.short	0x010a
        /*02f6*/ 	.byte	0x05
	.zero		1


	//   ....[23]....
        /*02f8*/ 	.word	0x00001600
        /*02fc*/ 	.word	0x000000ff
        /*0300*/ 	.word	0x00000020
        /*0304*/ 	.short	0x010a
        /*0306*/ 	.byte	0x16
	.zero		1


	//   ....[24]....
        /*0308*/ 	.word	0x00001640
        /*030c*/ 	.word	0x00000003
        /*0310*/ 	.word	0x00000050
        /*0314*/ 	.short	0x010a
        /*0316*/ 	.byte	0xff
	.zero		1


	//   ....[25]....
        /*0318*/ 	.word	0x000016e0
        /*031c*/ 	.word	0x00000003
        /*0320*/ 	.word	0x00000060
        /*0324*/ 	.short	0x0101
        /*0326*/ 	.byte	0xff
	.zero		1


	//   ....[26]....
        /*0328*/ 	.word	0x00001850
        /*032c*/ 	.word	0x000000ff
        /*0330*/ 	.word	0x00000020
        /*0334*/ 	.short	0x010a
        /*0336*/ 	.byte	0x05
	.zero		1


	//   ....[27]....
        /*0338*/ 	.word	0x00001910
        /*033c*/ 	.word	0x000000ff
        /*0340*/ 	.word	0x00000050
        /*0344*/ 	.short	0x010a
        /*0346*/ 	.byte	0x0c
	.zero		1


	//   ....[28]....
        /*0348*/ 	.word	0x00001990
        /*034c*/ 	.word	0x000000ff
        /*0350*/ 	.word	0x00000060
        /*0354*/ 	.short	0x0101
        /*0356*/ 	.byte	0x0c
	.zero		1


	//   ....[29]....
        /*0358*/ 	.word	0x00001dd0
        /*035c*/ 	.word	0x000000ff
        /*0360*/ 	.word	0x00000000
        /*0364*/ 	.short	0x010a
        /*0366*/ 	.byte	0x11
	.zero		1


	//   ....[30]....
        /*0368*/ 	.word	0x00001df0
        /*036c*/ 	.word	0x000000ff
        /*0370*/ 	.word	0x00000048
        /*0374*/ 	.short	0x010a
        /*0376*/ 	.byte	0x0c
	.zero		1


	//   ....[31]....
        /*0378*/ 	.word	0x00001e10
        /*037c*/ 	.word	0x000000ff
        /*0380*/ 	.word	0x00000048
        /*0384*/ 	.short	0x010a
        /*0386*/ 	.byte	0x0c
	.zero		1


	//   ....[32]....
        /*0388*/ 	.word	0x00002080
        /*038c*/ 	.word	0x000000ff
        /*0390*/ 	.word	0x00000000
        /*0394*/ 	.short	0x010a
        /*0396*/ 	.byte	0x0d
	.zero		1


	//   ....[33]....
        /*0398*/ 	.word	0x00002210
        /*039c*/ 	.word	0x000000ff
        /*03a0*/ 	.word	0x00000000
        /*03a4*/ 	.short	0x010a
        /*03a6*/ 	.byte	0x10
	.zero		1


	//   ....[34]....
        /*03a8*/ 	.word	0x000022a0
        /*03ac*/ 	.word	0x000000ff
        /*03b0*/ 	.word	0x00000048
        /*03b4*/ 	.short	0x010a
        /*03b6*/ 	.byte	0x0c
	.zero		1


	//   ....[35]....
        /*03b8*/ 	.word	0x000022b0
        /*03bc*/ 	.word	0x00000002
        /*03c0*/ 	.word	0x00000050
        /*03c4*/ 	.short	0x010a
        /*03c6*/ 	.byte	0xff
	.zero		1


	//   ....[36]....
        /*03c8*/ 	.word	0x00002350
        /*03cc*/ 	.word	0x00000002
        /*03d0*/ 	.word	0x00000060
        /*03d4*/ 	.short	0x0101
        /*03d6*/ 	.byte	0xff
	.zero		1


	//   ....[37]....
        /*03d8*/ 	.word	0x00002400
        /*03dc*/ 	.word	0x000000ff
        /*03e0*/ 	.word	0x00000048
        /*03e4*/ 	.short	0x010a
        /*03e6*/ 	.byte	0x0c
	.zero		1


	//   ....[38]....
        /*03e8*/ 	.word	0x00002790
        /*03ec*/ 	.word	0x00000057
        /*03f0*/ 	.word	0x00000050
        /*03f4*/ 	.short	0x010a
        /*03f6*/ 	.byte	0xff
	.zero		1


	//   ....[39]....
        /*03f8*/ 	.word	0x000027f0
        /*03fc*/ 	.word	0x00000057
        /*0400*/ 	.word	0x00000060
        /*0404*/ 	.short	0x0101
        /*0406*/ 	.byte	0xff
	.zero		1


	//   ....[40]....
        /*0408*/ 	.word	0x00002bc0
        /*040c*/ 	.word	0x00000057
        /*0410*/ 	.word	0x00000040
        /*0414*/ 	.short	0x010a
        /*0416*/ 	.byte	0xff
	.zero		1


	//   ....[41]....
        /*0418*/ 	.word	0x00003010
        /*041c*/ 	.word	0x00000057
        /*0420*/ 	.word	0x00000048
        /*0424*/ 	.short	0x0101
        /*0426*/ 	.byte	0xff
	.zero		1


	//   ....[42]....
        /*0428*/ 	.word	0x00004140
        /*042c*/ 	.word	0x00000003
        /*0430*/ 	.word	0x00000050
        /*0434*/ 	.short	0x010a
        /*0436*/ 	.byte	0xff
	.zero		1


	//   ....[43]....
        /*0438*/ 	.word	0x000041f0
        /*043c*/ 	.word	0x00000003
        /*0440*/ 	.word	0x00000060
        /*0444*/ 	.short	0x0101
        /*0446*/ 	.byte	0xff
	.zero		1


	//   ....[44]....
        /*0448*/ 	.word	0x00004680
        /*044c*/ 	.word	0x0000000e
        /*0450*/ 	.word	0x00000060
        /*0454*/ 	.short	0x010a
        /*0456*/ 	.byte	0xff
	.zero		1


	//   ....[45]....
        /*0458*/ 	.word	0x000046e0
        /*045c*/ 	.word	0x00000002
        /*0460*/ 	.word	0x00000060
        /*0464*/ 	.short	0x010a
        /*0466*/ 	.byte	0xff
	.zero		1


	//   ....[46]....
        /*0468*/ 	.word	0x00004740
        /*046c*/ 	.word	0x00000008
        /*0470*/ 	.word	0x00000060
        /*0474*/ 	.short	0x010a
        /*0476*/ 	.byte	0xff
	.zero		1


	//   ....[47]....
        /*0478*/ 	.word	0x000047a0
        /*047c*/ 	.word	0x00000000
        /*0480*/ 	.word	0x00000050
        /*0484*/ 	.short	0x010a
        /*0486*/ 	.byte	0xff
	.zero		1


	//   ....[48]....
        /*0488*/ 	.word	0x00004820
        /*048c*/ 	.word	0x00000000
        /*0490*/ 	.word	0x00000020
        /*0494*/ 	.short	0x010a
        /*0496*/ 	.byte	0xff
	.zero		1


	//   ....[49]....
        /*0498*/ 	.word	0x00004880
        /*049c*/ 	.word	0x00000003
        /*04a0*/ 	.word	0x00000050
        /*04a4*/ 	.short	0x010a
        /*04a6*/ 	.byte	0xff
	.zero		1


	//   ....[50]....
        /*04a8*/ 	.word	0x00004900
        /*04ac*/ 	.word	0x00000000
        /*04b0*/ 	.word	0x00000020
        /*04b4*/ 	.short	0x010a
        /*04b6*/ 	.byte	0xff
	.zero		1


	//   ....[51]....
        /*04b8*/ 	.word	0x00004960
        /*04bc*/ 	.word	0x00000002
        /*04c0*/ 	.word	0x00000050
        /*04c4*/ 	.short	0x010a
        /*04c6*/ 	.byte	0xff
	.zero		1


	//   ....[52]....
        /*04c8*/ 	.word	0x000049e0
        /*04cc*/ 	.word	0x00000000
        /*04d0*/ 	.word	0x00000048
        /*04d4*/ 	.short	0x010a
        /*04d6*/ 	.byte	0xff
	.zero		1


	//   ....[53]....
        /*04d8*/ 	.word	0x00004a60
        /*04dc*/ 	.word	0x00000000
        /*04e0*/ 	.word	0x00000000
        /*04e4*/ 	.short	0x010a
        /*04e6*/ 	.byte	0xff
	.zero		1


	//   ....[54]....
        /*04e8*/ 	.word	0x00004ad0
        /*04ec*/ 	.word	0x00000002
        /*04f0*/ 	.word	0x00000050
        /*04f4*/ 	.short	0x010a
        /*04f6*/ 	.byte	0xff
	.zero		1


	//   ....[55]....
        /*04f8*/ 	.word	0x00004b50
        /*04fc*/ 	.word	0x00000000
        /*0500*/ 	.word	0x00000048
        /*0504*/ 	.short	0x010a
        /*0506*/ 	.byte	0xff
	.zero		1


	//   ....[56]....
        /*0508*/ 	.word	0x00004ba0
        /*050c*/ 	.word	0x00000057
        /*0510*/ 	.word	0x00000050
        /*0514*/ 	.short	0x010a
        /*0516*/ 	.byte	0xff
	.zero		1


	//   ....[57]....
        /*0518*/ 	.word	0x00004c00
        /*051c*/ 	.word	0x00000057
        /*0520*/ 	.word	0x00000040
        /*0524*/ 	.short	0x010a
        /*0526*/ 	.byte	0xff
	.zero		1


	//   ....[58]....
        /*0528*/ 	.word	0x00004c60
        /*052c*/ 	.word	0x00000003
        /*0530*/ 	.word	0x00000050
        /*0534*/ 	.short	0x010a
        /*0536*/ 	.byte	0xff
	.zero		1


	//----- nvinfo : EIATTR_NUM_MBARRIERS
	.align		4
.L_58:
        /*0538*/ 	.byte	0x03, 0x38
        /*053a*/ 	.short	0x000e


	//----- nvinfo : EIATTR_EXIT_INSTR_OFFSETS
	.align		4
        /*053c*/ 	.byte	0x04, 0x1c
        /*053e*/ 	.short	(.L_60 - .L_59)


	//   ....[0]....
.L_59:
        /*0540*/ 	.word	0x00002430


	//   ....[1]....
        /*0544*/ 	.word	0x00004660


	//----- nvinfo : EIATTR_MAX_THREADS
	.align		4
.L_60:
        /*0548*/ 	.byte	0x04, 0x05
        /*054a*/ 	.short	(.L_62 - .L_61)
.L_61:
        /*054c*/ 	.word	0x000000e0
        /*0550*/ 	.word	0x00000001
        /*0554*/ 	.word	0x00000001


	//----- nvinfo : EIATTR_CRS_STACK_SIZE
	.align		4
.L_62:
        /*0558*/ 	.byte	0x04, 0x1e
        /*055a*/ 	.short	(.L_64 - .L_63)
.L_63:
        /*055c*/ 	.word	0x00000000


	//----- nvinfo : EIATTR_CBANK_PARAM_SIZE
	.align		4
.L_64:
        /*0560*/ 	.byte	0x03, 0x19
        /*0562*/ 	.short	0x0404


	//----- nvinfo : EIATTR_PARAM_CBANK
	.align		4
        /*0564*/ 	.byte	0x04, 0x0a
        /*0566*/ 	.short	(.L_66 - .L_65)
	.align		4
.L_65:
        /*0568*/ 	.word	index@(.nv.constant0.kernel_cutlass_kernel_cudnngrouped_gemmgrouped_gemm_swiglugrouped_gemm_swiglu_quantBlockScaledContiguousGroupedGemmKernel_object_at__TiledMMA_ThrLayoutVMNK11110000_PermutationMNK____MMAAt_0)
        /*056c*/ 	.short	0x0380
        /*056e*/ 	.short	0x0404


	//----- nvinfo : EIATTR_SW_WAR
	.align		4
.L_66:
        /*0570*/ 	.byte	0x04, 0x36
        /*0572*/ 	.short	(.L_68 - .L_67)
.L_67:
        /*0574*/ 	.word	0x00000008
.L_68:


//--------------------- .nv.compat                --------------------------
	.section	.nv.compat,"",@"SHT_CUDA_COMPAT_INFO"
	.align	4
        /*0000*/ 	.byte	0x02, 0x02, 0x02, 0x00, 0x02, 0x05, 0x05, 0x00, 0x02, 0x03, 0x01, 0x00, 0x02, 0x06, 0x01, 0x00


//--------------------- .nv.callgraph             --------------------------
	.section	.nv.callgraph,"",@"SHT_CUDA_CALLGRAPH"
	.align	4
	.sectionentsize	8
	.align		4
        /*0000*/ 	.word	0x00000000
	.align		4
        /*0004*/ 	.word	0xffffffff
	.align		4
        /*0008*/ 	.word	0x00000000
	.align		4
        /*000c*/ 	.word	0xfffffffe
	.align		4
        /*0010*/ 	.word	0x00000000
	.align		4
        /*0014*/ 	.word	0xfffffffd
	.align		4
        /*0018*/ 	.word	0x00000000
	.align		4
        /*001c*/ 	.word	0xfffffffc


//--------------------- .text.kernel_cutlass_kernel_cudnngrouped_gemmgrouped_gemm_swiglugrouped_gemm_swiglu_quantBlockScaledContiguousGroupedGemmKernel_object_at__TiledMMA_ThrLayoutVMNK11110000_PermutationMNK____MMAAt_0 --------------------------
	.section	.text.kernel_cutlass_kernel_cudnngrouped_gemmgrouped_gemm_swiglugrouped_gemm_swiglu_quantBlockScaledContiguousGroupedGemmKernel_object_at__TiledMMA_ThrLayoutVMNK11110000_PermutationMNK____MMAAt_0,"ax",@progbits
	.align	128
        .global         kernel_cutlass_kernel_cudnngrouped_gemmgrouped_gemm_swiglugrouped_gemm_swiglu_quantBlockScaledContiguousGroupedGemmKernel_object_at__TiledMMA_ThrLayoutVMNK11110000_PermutationMNK____MMAAt_0
        .type           kernel_cutlass_kernel_cudnngrouped_gemmgrouped_gemm_swiglugrouped_gemm_swiglu_quantBlockScaledContiguousGroupedGemmKernel_object_at__TiledMMA_ThrLayoutVMNK11110000_PermutationMNK____MMAAt_0,@function
        .size           kernel_cutlass_kernel_cudnngrouped_gemmgrouped_gemm_swiglugrouped_gemm_swiglu_quantBlockScaledContiguousGroupedGemmKernel_object_at__TiledMMA_ThrLayoutVMNK11110000_PermutationMNK____MMAAt_0,(.L_x_85 - kernel_cutlass_kernel_cudnngrouped_gemmgrouped_gemm_swiglugrouped_gemm_swiglu_quantBlockScaledContiguousGroupedGemmKernel_object_at__TiledMMA_ThrLayoutVMNK11110000_PermutationMNK____MMAAt_0)
        .other          kernel_cutlass_kernel_cudnngrouped_gemmgrouped_gemm_swiglugrouped_gemm_swiglu_quantBlockScaledContiguousGroupedGemmKernel_object_at__TiledMMA_ThrLayoutVMNK11110000_PermutationMNK____MMAAt_0,@"STO_CUDA_ENTRY STV_DEFAULT"
kernel_cutlass_kernel_cudnngrouped_gemmgrouped_gemm_swiglugrouped_gemm_swiglu_quantBlockScaledContiguousGroupedGemmKernel_object_at__TiledMMA_ThrLayoutVMNK11110000_PermutationMNK____MMAAt_0:
.text.kernel_cutlass_kernel_cudnngrouped_gemmgrouped_gemm_swiglugrouped_gemm_swiglu_quantBlockScaledContiguousGroupedGemmKernel_object_at__TiledMMA_ThrLayoutVMNK11110000_PermutationMNK____MMAAt_0:
[----:B------:R-:W1:Y:S01]  /*0000*/  LDC R1, c[0x0][0x37c] ;  /* 0x0000df00ff017b82 */ /* 0x000e620000000800 */
[----:B------:R-:W2:Y:S01]  /*0010*/  S2R R3, SR_TID.Y ;  /* 0x0000000000037919 */ /* 0x000ea20000002200 */
[----:B------:R-:W3:Y:S01]  /*0020*/  LDCU UR5, c[0x0][0x360] ;  /* 0x00006c00ff0577ac */ /* 0x000ee20008000800 */
[----:B------:R-:W2:Y:S01]  /*0030*/  S2R R0, SR_TID.Z ;  /* 0x0000000000007919 */ /* 0x000ea20000002300 */
[----:B------:R-:W2:Y:S01]  /*0040*/  LDCU UR4, c[0x0][0x364] ;  /* 0x00006c80ff0477ac */ /* 0x000ea20008000800 */
[----:B------:R-:W3:Y:S01]  /*0050*/  S2R R104, SR_TID.X ;  /* 0x0000000000687919 */ /* 0x000ee20000002100 */
[----:B--2---:R-:W-:Y:S01]  /*0060*/  IMAD R3, R0, UR4, R3 ;  /* 0x0000000400037c24 */ /* 0x004fe2000f8e0203 */
[----:B------:R-:W2:Y:S03]  /*0070*/  LDCU.U8 UR4, c[0x0][0x381] ;  /* 0x00007020ff0477ac */ /* 0x000ea60008000000 */
[----:B---3--:R-:W-:Y:S01]  /*0080*/  IMAD R121, R3, UR5, R104 ;  /* 0x0000000503797c24 */ /* 0x008fe2000f8e0268 */
[----:B------:R-:W3:Y:S04]  /*0090*/  LDCU.U8 UR5, c[0x0][0x382] ;  /* 0x00007040ff0577ac */ /* 0x000ee80008000000 */
[----:B------:R-:W-:-:S06]  /*00a0*/  SHF.R.U32.HI R121, RZ, 0x5, R121 ;  /* 0x00000005ff797819 */ /* 0x000fcc0000011679 */
[----:B------:R-:W4:Y:S01]  /*00b0*/  SHFL.IDX PT, R121, R121, RZ, 0x1f ;  /* 0x00001fff79797589 */ /* 0x000f2200000e0000 */
[----:B--2---:R-:W-:Y:S02]  /*00c0*/  ULOP3.LUT UR4, UR4, 0x1, URZ, 0xc0, !UPT ;  /* 0x0000000104047892 */ /* 0x004fe4000f8ec0ff */
[----:B---3--:R-:W-:Y:S02]  /*00d0*/  ULOP3.LUT UR5, UR5, 0x1, URZ, 0xc0, !UPT ;  /* 0x0000000105057892 */ /* 0x008fe4000f8ec0ff */
[----:B------:R-:W-:Y:S02]  /*00e0*/  UISETP.NE.U32.AND UP5, UPT, UR4, 0x1, UPT ;  /* 0x000000010400788c */ /* 0x000fe4000bfa5070 */
[----:B------:R-:W-:Y:S01]  /*00f0*/  UISETP.NE.U32.AND UP6, UPT, UR5, 0x1, UPT ;  /* 0x000000010500788c */ /* 0x000fe2000bfc5070 */
[----:B----4-:R-:W-:-:S13]  /*0100*/  ISETP.NE.AND P0, PT, R121, 0x5, PT ;  /* 0x000000057900780c */ /* 0x010fda0003f05270 */
[----:B-1----:R-:W-:Y:S05]  /*0110*/  @P0 BRA `(.L_x_0) ;  /* 0x0000000000540947 */ /* 0x002fea0003800000 */
[----:B------:R-:W1:Y:S02]  /*0120*/  LDCU.64 UR4, c[0x0][0x348] ;  /* 0x00006900ff0477ac */ /* 0x000e640008000a00 */
[----:B-1----:R-:W-:Y:S02]  /*0130*/  UIADD3 UR14, UP0, UPT, UR4, 0x40, URZ ;  /* 0x00000040040e7890 */ /* 0x002fe4000ff1e0ff */
[----:B------:R-:W-:Y:S02]  /*0140*/  UIADD3 UR12, UP4, UPT, UR4, 0xc0, URZ ;  /* 0x000000c0040c7890 */ /* 0x000fe4000ff9e0ff */
[----:B------:R-:W-:Y:S02]  /*0150*/  UIADD3 UR10, UP3, UPT, UR4, 0x140, URZ ;  /* 0x00000140040a7890 */ /* 0x000fe4000ff7e0ff */
[----:B------:R-:W-:Y:S02]  /*0160*/  UIADD3 UR8, UP2, UPT, UR4, 0x1c0, URZ ;  /* 0x000001c004087890 */ /* 0x000fe4000ff5e0ff */
[----:B------:R-:W-:-:S02]  /*0170*/  UIADD3 UR6, UP1, UPT, UR4, 0x240, URZ ;  /* 0x0000024004067890 */ /* 0x000fc4000ff3e0ff */
[----:B------:R-:W-:Y:S02]  /*0180*/  UIADD3.X UR15, UPT, UPT, URZ, UR5, URZ, UP0, !UPT ;  /* 0x00000005ff0f7290 */ /* 0x000fe400087fe4ff */
[----:B------:R-:W-:Y:S02]  /*0190*/  UIADD3 UR4, UP0, UPT, UR4, 0x2c0, URZ ;  /* 0x000002c004047890 */ /* 0x000fe4000ff1e0ff */
[----:B------:R-:W-:Y:S02]  /*01a0*/  UIADD3.X UR13, UPT, UPT, URZ, UR5, URZ, UP4, !UPT ;  /* 0x00000005ff0d7290 */ /* 0x000fe4000a7fe4ff */
[----:B------:R-:W-:Y:S02]  /*01b0*/  UIADD3.X UR11, UPT, UPT, URZ, UR5, URZ, UP3, !UPT ;  /* 0x00000005ff0b7290 */ /* 0x000fe40009ffe4ff */
[----:B------:R-:W-:Y:S01]  /*01c0*/  UIADD3.X UR9, UPT, UPT, URZ, UR5, URZ, UP2, !UPT ;  /* 0x00000005ff097290 */ /* 0x000fe200097fe4ff */
[----:B------:R1:W-:Y:S01]  /*01d0*/  UTMACCTL.PF [UR14] ;  /* 0x000000000e0079b9 */ /* 0x0003e20008040000 */
[----:B------:R-:W-:-:S03]  /*01e0*/  UIADD3.X UR7, UPT, UPT, URZ, UR5, URZ, UP1, !UPT ;  /* 0x00000005ff077290 */ /* 0x000fc60008ffe4ff */
[----:B------:R1:W-:Y:S01]  /*01f0*/  UTMACCTL.PF [UR12] ;  /* 0x000000000c0079b9 */ /* 0x0003e20008040000 */
[----:B------:R-:W-:Y:S01]  /*0200*/  UIADD3.X UR5, UPT, UPT, URZ, UR5, URZ, UP0, !UPT ;  /* 0x00000005ff057290 */ /* 0x000fe200087fe4ff */
[----:B------:R1:W-:Y:S02]  /*0210*/  UTMACCTL.PF [UR10] ;  /* 0x000000000a0079b9 */ /* 0x0003e40008040000 */
[----:B------:R1:W-:Y:S02]  /*0220*/  UTMACCTL.PF [UR8] ;  /* 0x00000000080079b9 */ /* 0x0003e40008040000 */
[----:B------:R1:W-:Y:S04]  /*0230*/  UTMACCTL.PF [UR6] ;  /* 0x00000000060079b9 */ /* 0x0003e80008040000 */
[----:B------:R1:W-:Y:S01]  /*0240*/  UTMACCTL.PF [UR4] ;  /* 0x00000000040079b9 */ /* 0x0003e20008040000 */
[----:B------:R-:W-:Y:S01]  /*0250*/  UPLOP3.LUT UP4, UPT, UPT, UPT, UPT, 0x40, 0x4 ;  /* 0x000000000004789c */ /* 0x000fe20003f8e870 */
[----:B-1----:R-:W-:Y:S10]  /*0260*/  BRA `(.L_x_1) ;  /* 0x0000000000547947 */ /* 0x002ff40003800000 */
.L_x_0:
[----:B------:R-:W-:Y:S01]  /*0270*/  ISETP.NE.AND P0, PT, R121, RZ, PT ;  /* 0x000000ff7900720c */ /* 0x000fe20003f05270 */
[----:B------:R-:W-:-:S12]  /*0280*/  UPLOP3.LUT UP4, UPT, UPT, UPT, UPT, 0x40, 0x4 ;  /* 0x000000000004789c */ /* 0x000fd80003f8e870 */
[----:B------:R-:W-:Y:S05]  /*0290*/  @P0 BRA `(.L_x_1) ;  /* 0x0000000000480947 */ /* 0x000fea0003800000 */
[----:B------:R-:W1:Y:S01]  /*02a0*/  S2UR UR5, SR_CgaCtaId ;  /* 0x00000000000579c3 */ /* 0x000e620000008800 */
[----:B------:R-:W-:Y:S01]  /*02b0*/  UMOV UR6, 0x400 ;  /* 0x0000040000067882 */ /* 0x000fe20000000000 */
[----:B------:R-:W-:Y:S01]  /*02c0*/  UMOV UR4, 0x1 ;  /* 0x0000000100047882 */ /* 0x000fe20000000000 */
[----:B------:R-:W-:Y:S02]  /*02d0*/  UPLOP3.LUT UP4, UPT, UPT, UPT, UPT, 0x80, 0x8 ;  /* 0x000000000008789c */ /* 0x000fe40003f8f070 */
[----:B-1----:R-:W-:Y:S02]  /*02e0*/  ULEA UR5, UR5, UR6, 0x18 ;  /* 0x0000000605057291 */ /* 0x002fe4000f8ec0ff */
[----:B------:R-:W-:-:S04]  /*02f0*/  UIADD3 UR6, UPT, UPT, -UR4, 0x100000, URZ ;  /* 0x0010000004067890 */ /* 0x000fc8000fffe1ff */
[----:B------:R-:W-:Y:S02]  /*0300*/  USHF.L.U32 UR7, UR6, 0xb, URZ ;  /* 0x0000000b06077899 */ /* 0x000fe400080006ff */
[----:B------:R-:W-:Y:S01]  /*0310*/  USHF.L.U32 UR6, UR6, 0x1, URZ ;  /* 0x0000000106067899 */ /* 0x000fe200080006ff */
[----:B------:R-:W1:Y:S11]  /*0320*/  FENCE.VIEW.ASYNC.S ;  /* 0x00000000000073c6 */ /* 0x000e760000000000 */
[----:B-1----:R1:W2:Y:S01]  /*0330*/  SYNCS.EXCH.64 URZ, [UR5], UR6 ;  /* 0x0000000605ff75b2 */ /* 0x0022a20008000100 */
[----:B------:R1:W3:Y:S01]  /*0340*/  SYNCS.EXCH.64 URZ, [UR5+0x8], UR6 ;  /* 0x0000080605ff75b2 */ /* 0x0002e20008000100 */
[----:B------:R1:W4:Y:S01]  /*0350*/  SYNCS.EXCH.64 URZ, [UR5+0x10], UR6 ;  /* 0x0000100605ff75b2 */ /* 0x0003220008000100 */
[----:B------:R1:W1:Y:S01]  /*0360*/  SYNCS.EXCH.64 URZ, [UR5+0x18], UR6 ;  /* 0x0000180605ff75b2 */ /* 0x0002620008000100 */
[----:B------:R1:W1:Y:S01]  /*0370*/  SYNCS.EXCH.64 URZ, [UR5+0x20], UR6 ;  /* 0x0000200605ff75b2 */ /* 0x0002620008000100 */
[----:B------:R1:W1:Y:S01]  /*0380*/  SYNCS.EXCH.64 URZ, [UR5+0x28], UR6 ;  /* 0x0000280605ff75b2 */ /* 0x0002620008000100 */
[----:B------:R1:W1:Y:S01]  /*0390*/  SYNCS.EXCH.64 URZ, [UR5+0x30], UR6 ;  /* 0x0000300605ff75b2 */ /* 0x0002620008000100 */
[----:B------:R1:W1:Y:S01]  /*03a0*/  SYNCS.EXCH.64 URZ, [UR5+0x38], UR6 ;  /* 0x0000380605ff75b2 */ /* 0x0002620008000100 */
[----:B------:R-:W-:Y:S01]  /*03b0*/  NOP ;  /* 0x0000000000007918 */ /* 0x000fe20000000000 */
.L_x_1:
[----:B------:R-:W-:Y:S01]  /*03c0*/  NOP ;  /* 0x0000000000007918 */ /* 0x000fe20000000000 */
[----:B-1234-:R-:W-:Y:S06]  /*03d0*/  BAR.SYNC.DEFER_BLOCKING 0x0 ;  /* 0x0000000000007b1d */ /* 0x01efec0000010000 */
[----:B------:R-:W-:Y:S05]  /*03e0*/  BRA.U !UP4, `(.L_x_2) ;  /* 0x000000010c3c7547 */ /* 0x000fea000b800000 */
[----:B------:R-:W1:Y:S01]  /*03f0*/  S2UR UR6, SR_CgaCtaId ;  /* 0x00000000000679c3 */ /* 0x000e620000008800 */
[----:B------:R-:W-:Y:S01]  /*0400*/  UMOV UR7, 0x400 ;  /* 0x0000040000077882 */ /* 0x000fe20000000000 */
[----:B------:R-:W-:Y:S01]  /*0410*/  UMOV UR5, 0x1 ;  /* 0x0000000100057882 */ /* 0x000fe20000000000 */
[----:B------:R-:W-:Y:S01]  /*0420*/  UMOV UR4, 0x4 ;  /* 0x0000000400047882 */ /* 0x000fe20000000000 */
[----:B------:R-:W-:-:S04]  /*0430*/  UIADD3 UR8, UPT, UPT, -UR5, 0x100000, URZ ;  /* 0x0010000005087890 */ /* 0x000fc8000fffe1ff */
[----:B------:R-:W-:Y:S02]  /*0440*/  USHF.L.U32 UR9, UR8, 0xb, URZ ;  /* 0x0000000b08097899 */ /* 0x000fe400080006ff */
[----:B------:R-:W-:Y:S02]  /*0450*/  USHF.L.U32 UR8, UR8, 0x1, URZ ;  /* 0x0000000108087899 */ /* 0x000fe400080006ff */
[----:B------:R-:W-:-:S04]  /*0460*/  UIADD3 UR4, UPT, UPT, -UR4, 0x100000, URZ ;  /* 0x0010000004047890 */ /* 0x000fc8000fffe1ff */
[----:B------:R-:W-:Y:S02]  /*0470*/  USHF.L.U32 UR5, UR4, 0xb, URZ ;  /* 0x0000000b04057899 */ /* 0x000fe400080006ff */
[----:B------:R-:W-:Y:S02]  /*0480*/  USHF.L.U32 UR4, UR4, 0x1, URZ ;  /* 0x0000000104047899 */ /* 0x000fe400080006ff */
[----:B-1----:R-:W-:Y:S01]  /*0490*/  ULEA UR6, UR6, UR7, 0x18 ;  /* 0x0000000706067291 */ /* 0x002fe2000f8ec0ff */
[----:B------:R-:W1:Y:S11]  /*04a0*/  FENCE.VIEW.ASYNC.S ;  /* 0x00000000000073c6 */ /* 0x000e760000000000 */
[----:B-1----:R1:W2:Y:S01]  /*04b0*/  SYNCS.EXCH.64 URZ, [UR6+0x40], UR8 ;  /* 0x0000400806ff75b2 */ /* 0x0022a20008000100 */
[----:B------:R1:W3:Y:S01]  /*04c0*/  SYNCS.EXCH.64 URZ, [UR6+0x48], UR4 ;  /* 0x0000480406ff75b2 */ /* 0x0002e20008000100 */
[----:B------:R-:W-:Y:S01]  /*04d0*/  NOP ;  /* 0x0000000000007918 */ /* 0x000fe20000000000 */
.L_x_2:
[----:B------:R-:W-:Y:S01]  /*04e0*/  NOP ;  /* 0x0000000000007918 */ /* 0x000fe20000000000 */
[----:B--23--:R-:W-:Y:S06]  /*04f0*/  BAR.SYNC.DEFER_BLOCKING 0x0 ;  /* 0x0000000000007b1d */ /* 0x00cfec0000010000 */
[----:B------:R-:W-:Y:S05]  /*0500*/  BRA.U !UP4, `(.L_x_3) ;  /* 0x000000010c447547 */ /* 0x000fea000b800000 */
[----:B-1----:R-:W1:Y:S01]  /*0510*/  S2UR UR6, SR_CgaCtaId ;  /* 0x00000000000679c3 */ /* 0x002e620000008800 */
        /* <DEDUP_REMOVED lines=11> */
[----:B-1----:R2:W3:Y:S01]  /*05d0*/  SYNCS.EXCH.64 URZ, [UR6+0x50], UR8 ;  /* 0x0000500806ff75b2 */ /* 0x0024e20008000100 */
[----:B------:R2:W4:Y:S01]  /*05e0*/  SYNCS.EXCH.64 URZ, [UR6+0x58], UR8 ;  /* 0x0000580806ff75b2 */ /* 0x0005220008000100 */
[----:B------:R2:W1:Y:S01]  /*05f0*/  SYNCS.EXCH.64 URZ, [UR6+0x60], UR4 ;  /* 0x0000600406ff75b2 */ /* 0x0004620008000100 */
[----:B------:R2:W1:Y:S02]  /*0600*/  SYNCS.EXCH.64 URZ, [UR6+0x68], UR4 ;  /* 0x0000680406ff75b2 */ /* 0x0004640008000100 */
[----:B--2---:R-:W-:Y:S01]  /*0610*/  NOP ;  /* 0x0000000000007918 */ /* 0x004fe20000000000 */
.L_x_3:
[----:B------:R-:W-:Y:S01]  /*0620*/  NOP ;  /* 0x0000000000007918 */ /* 0x000fe20000000000 */
[----:B-1-34-:R-:W-:Y:S08]  /*0630*/  BAR.SYNC.DEFER_BLOCKING 0x0 ;  /* 0x0000000000007b1d */ /* 0x01aff00000010000 */
[----:B------:R-:W-:Y:S01]  /*0640*/  BAR.SYNC.DEFER_BLOCKING 0x1, 0xe0 ;  /* 0x0043800000007b1d */ /* 0x000fe20000010000 */
[----:B------:R-:W-:-:S05]  /*0650*/  ISETP.NE.AND P0, PT, R121, 0x6, PT ;  /* 0x000000067900780c */ /* 0x000fca0003f05270 */
[----:B------:R-:W1:Y:S08]  /*0660*/  LDCU.64 UR14, c[0x0][0x358] ;  /* 0x00006b00ff0e77ac */ /* 0x000e700008000a00 */
[----:B------:R-:W-:Y:S05]  /*0670*/  @P0 BRA `(.L_x_4) ;  /* 0x0000000800880947 */ /* 0x000fea0003800000 */
[----:B------:R-:W-:Y:S01]  /*0680*/  LOP3.LUT R0, R104, 0x1f, RZ, 0xc0, !PT ;  /* 0x0000001f68007812 */ /* 0x000fe200078ec0ff */
[----:B------:R-:W-:Y:S01]  /*0690*/  IMAD.MOV.U32 R18, RZ, RZ, 0x7fffffff ;  /* 0x7fffffffff127424 */ /* 0x000fe200078e00ff */
[----:B------:R-:W2:Y:S01]  /*06a0*/  S2UR UR9, SR_CTAID.Z ;  /* 0x00000000000979c3 */ /* 0x000ea20000002700 */
[----:B------:R-:W2:Y:S01]  /*06b0*/  LDCU.64 UR6, c[0x0][0x760] ;  /* 0x0000ec00ff0677ac */ /* 0x000ea20008000a00 */
[C---:B------:R-:W-:Y:S01]  /*06c0*/  ISETP.GT.U32.AND P0, PT, R0.reuse, 0x7, PT ;  /* 0x000000070000780c */ /* 0x040fe20003f04070 */
[----:B------:R-:W3:Y:S01]  /*06d0*/  LDCU.U8 UR8, c[0x0][0x768] ;  /* 0x0000ed00ff0877ac */ /* 0x000ee20008000000 */
[----:B------:R-:W4:Y:S01]  /*06e0*/  LDCU.U8 UR10, c[0x0][0x769] ;  /* 0x0000ed20ff0a77ac */ /* 0x000f220008000000 */
[----:B------:R-:W5:Y:S10]  /*06f0*/  LDCU.U8 UR13, c[0x0][0x781] ;  /* 0x0000f020ff0d77ac */ /* 0x000f740008000000 */
[----:B------:R-:W1:Y:S01]  /*0700*/  @!P0 LDC.64 R2, c[0x0][0x748] ;  /* 0x0001d200ff028b82 */ /* 0x000e620000000a00 */
[----:B------:R-:W1:Y:S02]  /*0710*/  LDCU UR20, c[0x0][0x770] ;  /* 0x0000ee00ff1477ac */ /* 0x000e640008000800 */
[----:B-1----:R-:W-:-:S05]  /*0720*/  @!P0 IMAD.WIDE.U32 R2, R0, 0x4, R2 ;  /* 0x0000000400028825 */ /* 0x002fca00078e0002 */
[----:B------:R-:W5:Y:S01]  /*0730*/  @!P0 LDG.E R18, desc[UR14][R2.64] ;  /* 0x0000000e02128981 */ /* 0x000f62000c1e1900 */
[----:B--2---:R-:W-:Y:S01]  /*0740*/  UIMAD.WIDE.U32 UR4, UR9, UR7, URZ ;  /* 0x00000007090472a5 */ /* 0x004fe2000f8e00ff */
[----:B------:R-:W-:Y:S01]  /*0750*/  HFMA2 R0, -RZ, RZ, 0, 5.9604644775390625e-08 ;  /* 0x00000001ff007431 */ /* 0x000fe200000001ff */
[----:B------:R-:W-:Y:S01]  /*0760*/  UISETP.GT.U32.AND UP0, UPT, UR9, 0x1ff, UPT ;  /* 0x000001ff0900788c */ /* 0x000fe2000bf04070 */
[----:B------:R-:W-:-:S04]  /*0770*/  IMAD.MOV.U32 R10, RZ, RZ, RZ ;  /* 0x000000ffff0a7224 */ /* 0x000fc800078e00ff */
[----:B------:R-:W-:Y:S02]  /*0780*/  UMOV UR11, UR5 ;  /* 0x00000005000b7c82 */ /* 0x000fe40008000000 */
[----:B------:R-:W-:Y:S02]  /*0790*/  UIADD3 UR7, UPT, UPT, -UR11, UR9, URZ ;  /* 0x000000090b077290 */ /* 0x000fe4000fffe1ff */
[----:B------:R-:W1:Y:S02]  /*07a0*/  LDCU.64 UR4, c[0x0][0x778] ;  /* 0x0000ef00ff0477ac */ /* 0x000e640008000a00 */
[----:B---3--:R-:W-:-:S04]  /*07b0*/  USHF.R.U32.HI UR7, URZ, UR8, UR7 ;  /* 0x00000008ff077299 */ /* 0x008fc80008011607 */
[----:B------:R-:W-:-:S04]  /*07c0*/  UIADD3 UR11, UPT, UPT, UR11, UR7, URZ ;  /* 0x000000070b0b7290 */ /* 0x000fc8000fffe0ff */
[----:B----4-:R-:W-:-:S03]  /*07d0*/  USHF.R.U32.HI UR11, URZ, UR10, UR11 ;  /* 0x0000000aff0b7299 */ /* 0x010fc6000801160b */
[----:B------:R-:W2:Y:S01]  /*07e0*/  LDCU.U8 UR7, c[0x0][0x780] ;  /* 0x0000f000ff0777ac */ /* 0x000ea20008000000 */
[----:B------:R-:W-:-:S04]  /*07f0*/  UIADD3 UR11, UPT, UPT, -UR11, URZ, URZ ;  /* 0x000000ff0b0b7290 */ /* 0x000fc8000fffe1ff */
[----:B------:R-:W-:-:S04]  /*0800*/  UIMAD UR6, UR11, UR6, UR9 ;  /* 0x000000060b0672a4 */ /* 0x000fc8000f8e0209 */
[----:B-1----:R-:W-:-:S07]  /*0810*/  UIMAD.WIDE.U32 UR16, UR6, UR5, URZ ;  /* 0x00000005061072a5 */ /* 0x002fce000f8e00ff */
[----:B------:R-:W-:Y:S02]  /*0820*/  UMOV UR5, UR17 ;  /* 0x0000001100057c82 */ /* 0x000fe40008000000 */
[----:B------:R-:W-:Y:S02]  /*0830*/  UIADD3 UR18, UPT, UPT, UR6, -UR5, URZ ;  /* 0x8000000506127290 */ /* 0x000fe4000fffe0ff */
[----:B------:R-:W1:Y:S02]  /*0840*/  LDCU.U8 UR17, c[0x0][0x774] ;  /* 0x0000ee80ff1177ac */ /* 0x000e640008000000 */
[----:B--2---:R-:W-:Y:S01]  /*0850*/  USHF.R.U32.HI UR18, URZ, UR7, UR18 ;  /* 0x00000007ff127299 */ /* 0x004fe20008011612 */
[----:B------:R-:W2:Y:S03]  /*0860*/  LDCU.U8 UR16, c[0x0][0x775] ;  /* 0x0000eea0ff1077ac */ /* 0x000ea60008000000 */
[----:B------:R-:W-:Y:S01]  /*0870*/  UIADD3 UR18, UPT, UPT, UR5, UR18, URZ ;  /* 0x0000001205127290 */ /* 0x000fe2000fffe0ff */
[----:B------:R-:W3:Y:S03]  /*0880*/  LDCU UR5, c[0x0][0x76c] ;  /* 0x0000ed80ff0577ac */ /* 0x000ee60008000800 */
[----:B-----5:R-:W-:-:S04]  /*0890*/  USHF.R.U32.HI UR18, URZ, UR13, UR18 ;  /* 0x0000000dff127299 */ /* 0x020fc80008011612 */
[----:B------:R-:W-:Y:S02]  /*08a0*/  UIMAD.WIDE.U32 UR20, UR18, UR20, URZ ;  /* 0x00000014121472a5 */ /* 0x000fe4000f8e00ff */
[----:B------:R-:W-:-:S04]  /*08b0*/  UIADD3 UR12, UPT, UPT, -UR18, URZ, URZ ;  /* 0x000000ff120c7290 */ /* 0x000fc8000fffe1ff */
[----:B------:R-:W-:Y:S01]  /*08c0*/  UIMAD UR4, UR12, UR4, UR6 ;  /* 0x000000040c0472a4 */ /* 0x000fe2000f8e0206 */
[----:B------:R-:W-:Y:S02]  /*08d0*/  UMOV UR19, UR21 ;  /* 0x0000001500137c82 */ /* 0x000fe40008000000 */
[----:B------:R-:W-:-:S03]  /*08e0*/  UIADD3 UR11, UPT, UPT, UR18, -UR19, URZ ;  /* 0x80000013120b7290 */ /* 0x000fc6000fffe0ff */
[----:B------:R-:W-:Y:S01]  /*08f0*/  MOV R5, UR4 ;  /* 0x0000000400057c02 */ /* 0x000fe20008000f00 */
[----:B-1----:R-:W-:-:S04]  /*0900*/  USHF.R.U32.HI UR11, URZ, UR17, UR11 ;  /* 0x00000011ff0b7299 */ /* 0x002fc8000801160b */
[----:B------:R-:W-:-:S04]  /*0910*/  UIADD3 UR11, UPT, UPT, UR19, UR11, URZ ;  /* 0x0000000b130b7290 */ /* 0x000fc8000fffe0ff */
[----:B--2---:R-:W-:-:S04]  /*0920*/  USHF.R.U32.HI UR11, URZ, UR16, UR11 ;  /* 0x00000010ff0b7299 */ /* 0x004fc8000801160b */
[----:B------:R-:W-:-:S04]  /*0930*/  UIADD3 UR11, UPT, UPT, -UR11, URZ, URZ ;  /* 0x000000ff0b0b7290 */ /* 0x000fc8000fffe1ff */
[----:B---3--:R-:W-:-:S06]  /*0940*/  UIMAD UR5, UR11, UR5, UR18 ;  /* 0x000000050b0572a4 */ /* 0x008fcc000f8e0212 */
[----:B------:R-:W-:Y:S01]  /*0950*/  IMAD.U32 R4, RZ, RZ, UR5 ;  /* 0x00000005ff047e24 */ /* 0x000fe2000f8e00ff */
[----:B------:R1:W2:Y:S01]  /*0960*/  SHFL.IDX PT, R2, R18, 0x7, 0x1f ;  /* 0x00e01f0012027f89 */ /* 0x0002a200000e0000 */
[----:B------:R-:W-:Y:S05]  /*0970*/  BRA.U UP0, `(.L_x_5) ;  /* 0x0000000500547547 */ /* 0x000fea000b800000 */
[----:B--2---:R-:W-:Y:S01]  /*0980*/  SHF.R.S32.HI R17, RZ, 0x1f, R2 ;  /* 0x0000001fff117819 */ /* 0x004fe20000011402 */
[----:B------:R-:W2:Y:S01]  /*0990*/  LDC R0, c[0x0][0x374] ;  /* 0x0000dd00ff007b82 */ /* 0x000ea20000000800 */
[----:B------:R-:W-:Y:S01]  /*09a0*/  IMAD.U32 R19, RZ, RZ, UR9 ;  /* 0x00000009ff137e24 */ /* 0x000fe2000f8e00ff */
[----:B------:R-:W-:Y:S01]  /*09b0*/  MOV R10, RZ ;  /* 0x000000ff000a7202 */ /* 0x000fe20000000f00 */
[----:B------:R-:W-:Y:S01]  /*09c0*/  IMAD.MOV.U32 R6, RZ, RZ, -0x1 ;  /* 0xffffffffff067424 */ /* 0x000fe200078e00ff */
[----:B------:R-:W-:Y:S02]  /*09d0*/  LEA.HI R17, R17, R2, RZ, 0x7 ;  /* 0x0000000211117211 */ /* 0x000fe400078f38ff */
[----:B------:R-:W-:Y:S02]  /*09e0*/  MOV R15, RZ ;  /* 0x000000ff000f7202 */ /* 0x000fe40000000f00 */
[----:B------:R-:W2:Y:S01]  /*09f0*/  LDC R7, c[0x0][0x370] ;  /* 0x0000dc00ff077b82 */ /* 0x000ea20000000800 */
[----:B------:R-:W-:-:S04]  /*0a00*/  LOP3.LUT R3, R17, 0xffffff80, RZ, 0xc0, !PT ;  /* 0xffffff8011037812 */ /* 0x000fc800078ec0ff */
[----:B------:R-:W-:-:S03]  /*0a10*/  ISETP.NE.AND P0, PT, R2, R3, PT ;  /* 0x000000030200720c */ /* 0x000fc60003f05270 */
[----:B------:R-:W3:Y:S01]  /*0a20*/  LDC R16, c[0x0][0x378] ;  /* 0x0000de00ff107b82 */ /* 0x000ee20000000800 */
[----:B------:R-:W-:-:S07]  /*0a30*/  ISETP.LT.AND P0, PT, R2, RZ, P0 ;  /* 0x000000ff0200720c */ /* 0x000fce0000701270 */
[----:B------:R-:W4:Y:S08]  /*0a40*/  LDC R12, c[0x0][0x770] ;  /* 0x0001dc00ff0c7b82 */ /* 0x000f300000000800 */
[----:B------:R-:W1:Y:S01]  /*0a50*/  LDC R11, c[0x0][0x76c] ;  /* 0x0001db00ff0b7b82 */ /* 0x000e620000000800 */
[----:B--2---:R-:W-:Y:S01]  /*0a60*/  IMAD R7, R0, R7, RZ ;  /* 0x0000000700077224 */ /* 0x004fe200078e02ff */
[----:B------:R-:W-:-:S02]  /*0a70*/  SHF.R.S32.HI R0, RZ, 0x7, R17 ;  /* 0x00000007ff007819 */ /* 0x000fc40000011411 */
[----:B------:R-:W-:-:S03]  /*0a80*/  LEA.HI.SX32 R17, R17, 0xffffffff, 0x19 ;  /* 0xffffffff11117811 */ /* 0x000fc600078fcaff */
[----:B------:R-:W-:Y:S01]  /*0a90*/  @!P0 IMAD.MOV R17, RZ, RZ, R0 ;  /* 0x000000ffff118224 */ /* 0x000fe200078e0200 */
[----:B------:R-:W2:Y:S01]  /*0aa0*/  LDC.64 R8, c[0x0][0x760] ;  /* 0x0001d800ff087b82 */ /* 0x000ea20000000a00 */
[----:B---3--:R-:W-:Y:S02]  /*0ab0*/  IMAD R16, R7, R16, RZ ;  /* 0x0000001007107224 */ /* 0x008fe400078e02ff */
[----:B------:R-:W-:-:S05]  /*0ac0*/  IMAD.MOV.U32 R0, RZ, RZ, 0x1 ;  /* 0x00000001ff007424 */ /* 0x000fca00078e00ff */
[----:B------:R-:W3:Y:S02]  /*0ad0*/  LDC.64 R2, c[0x0][0x778] ;  /* 0x0001de00ff027b82 */ /* 0x000ee40000000a00 */
.L_x_10:
[----:B------:R-:W-:-:S13]  /*0ae0*/  ISETP.GE.AND P0, PT, R4, R17, PT ;  /* 0x000000110400720c */ /* 0x000fda0003f06270 */
[----:B------:R-:W-:Y:S05]  /*0af0*/  @P0 BRA `(.L_x_6) ;  /* 0x0000000000940947 */ /* 0x000fea0003800000 */
[----:B------:R-:W-:-:S04]  /*0b00*/  SHF.L.U32 R7, R4, 0x7, RZ ;  /* 0x0000000704077819 */ /* 0x000fc800000006ff */
[----:B------:R-:W-:-:S13]  /*0b10*/  ISETP.GE.AND P0, PT, R7, R15, PT ;  /* 0x0000000f0700720c */ /* 0x000fda0003f06270 */
[----:B------:R-:W-:Y:S05]  /*0b20*/  @!P0 BRA `(.L_x_7) ;  /* 0x0000000000388947 */ /* 0x000fea0003800000 */
[----:B------:R-:W-:Y:S01]  /*0b30*/  VIADD R13, R6, 0x1 ;  /* 0x00000001060d7836 */ /* 0x000fe20000000000 */
[----:B------:R-:W-:-:S04]  /*0b40*/  MOV R6, 0xffffffff ;  /* 0xffffffff00067802 */ /* 0x000fc80000000f00 */
[----:B------:R-:W-:-:S13]  /*0b50*/  ISETP.GT.U32.AND P0, PT, R13, 0x1f, PT ;  /* 0x0000001f0d00780c */ /* 0x000fda0003f04070 */
[----:B------:R-:W-:Y:S05]  /*0b60*/  @P0 BRA `(.L_x_8) ;  /* 0x0000000000240947 */ /* 0x000fea0003800000 */
[----:B------:R-:W-:Y:S01]  /*0b70*/  ISETP.GT.AND P0, PT, R18, R7, PT ;  /* 0x000000071200720c */ /* 0x000fe20003f04270 */
[----:B------:R-:W-:-:S05]  /*0b80*/  IMAD.MOV.U32 R6, RZ, RZ, -0x1 ;  /* 0xffffffffff067424 */ /* 0x000fca00078e00ff */
[----:B------:R-:W-:-:S07]  /*0b90*/  SHF.L.U32 R6, R6, R13, RZ ;  /* 0x0000000d06067219 */ /* 0x000fce00000006ff */
[----:B------:R-:W-:-:S04]  /*0ba0*/  VOTE.ANY R7, PT, P0 ;  /* 0x0000000000077806 */ /* 0x000fc800000e0100 */
[----:B------:R-:W-:-:S05]  /*0bb0*/  LOP3.LUT P0, R7, R7, RZ, R6, 0xa0, !PT ;  /* 0x000000ff07077212 */ /* 0x000fca000780a006 */
[----:B------:R-:W-:-:S05]  /*0bc0*/  VIADD R6, R7, 0xffffffff ;  /* 0xffffffff07067836 */ /* 0x000fca0000000000 */
[----:B------:R-:W-:-:S04]  /*0bd0*/  LOP3.LUT R7, R7, R6, RZ, 0xc, !PT ;  /* 0x0000000607077212 */ /* 0x000fc800078e0cff */
[----:B------:R-:W5:Y:S02]  /*0be0*/  POPC R6, R7 ;  /* 0x0000000700067309 */ /* 0x000f640000000000 */
[----:B-----5:R-:W-:-:S07]  /*0bf0*/  SEL R6, R6, 0xffffffff, P0 ;  /* 0xffffffff06067807 */ /* 0x020fce0000000000 */
.L_x_8:
[----:B------:R4:W3:Y:S02]  /*0c00*/  SHFL.IDX PT, R15, R18, R6, 0x1f ;  /* 0x00001f06120f7589 */ /* 0x0008e400000e0000 */
.L_x_7:
[----:B------:R-:W5:Y:S01]  /*0c10*/  S2R R13, SR_CgaCtaId ;  /* 0x00000000000d7919 */ /* 0x000f620000008800 */
[----:B------:R-:W-:Y:S01]  /*0c20*/  MOV R14, 0x400 ;  /* 0x00000400000e7802 */ /* 0x000fe20000000f00 */
[----:B------:R-:W-:-:S03]  /*0c30*/  IMAD.U32 R21, R0, -0x80000000, RZ ;  /* 0x8000000000157824 */ /* 0x000fc600078e00ff */
[----:B-----5:R-:W-:-:S05]  /*0c40*/  LEA R13, R13, R14, 0x18 ;  /* 0x0000000e0d0d7211 */ /* 0x020fca00078ec0ff */
[----:B------:R-:W-:-:S04]  /*0c50*/  IMAD R14, R10, 0x8, R13 ;  /* 0x000000080a0e7824 */ /* 0x000fc800078e020d */
[----:B------:R-:W5:Y:S02]  /*0c60*/  SYNCS.PHASECHK.TRANS64.TRYWAIT P0, [R14+URZ+0x60], R21 ;  /* 0x000060150e0075a7 */ /* 0x000f6400080011ff */
[----:B-----5:R-:W-:Y:S05]  /*0c70*/  @!P0 BRA `(.L_x_9) ;  /* 0x00000038007c8947 */ /* 0x020fea0003800000 */
.L_x_59:
[----:B------:R-:W-:Y:S01]  /*0c80*/  ELECT P0, URZ, PT ;  /* 0x0000000000ff782f */ /* 0x000fe20003800000 */
[----:B------:R-:W-:-:S12]  /*0c90*/  IMAD.MOV.U32 R7, RZ, RZ, 0x1 ;  /* 0x00000001ff077424 */ /* 0x000fd800078e00ff */
[C---:B------:R-:W-:Y:S02]  /*0ca0*/  @P0 IMAD R13, R10.reuse, 0x10, R13 ;  /* 0x000000100a0d0824 */ /* 0x040fe400078e020d */
[----:B------:R-:W-:-:S03]  /*0cb0*/  VIADD R10, R10, 0x1 ;  /* 0x000000010a0a7836 */ /* 0x000fc60000000000 */
[----:B------:R4:W-:Y:S02]  /*0cc0*/  @P0 STS.128 [R13+0x38410], R4 ;  /* 0x038410040d000388 */ /* 0x0009e40000000c00 */
[----:B------:R-:W-:Y:S01]  /*0cd0*/  ISETP.NE.AND P0, PT, R10, 0x2, PT ;  /* 0x000000020a00780c */ /* 0x000fe20003f05270 */
[----:B------:R5:W-:Y:S06]  /*0ce0*/  MEMBAR.ALL.CTA ;  /* 0x0000000000007992 */ /* 0x000bec0000008000 */
[----:B-----5:R-:W5:Y:S01]  /*0cf0*/  FENCE.VIEW.ASYNC.S ;  /* 0x00000000000073c6 */ /* 0x020f620000000000 */
[----:B----4-:R-:W-:-:S02]  /*0d00*/  SEL R21, RZ, 0x1, P0 ;  /* 0x00000001ff157807 */ /* 0x010fc40000000000 */
[----:B------:R-:W-:Y:S02]  /*0d10*/  SEL R10, R10, RZ, P0 ;  /* 0x000000ff0a0a7207 */ /* 0x000fe40000000000 */
[----:B------:R-:W-:Y:S01]  /*0d20*/  LOP3.LUT R0, R0, R21, RZ, 0x3c, !PT ;  /* 0x0000001500007212 */ /* 0x000fe200078e3cff */
[----:B-----5:R-:W-:Y:S06]  /*0d30*/  BAR.SYNC.DEFER_BLOCKING 0x4, 0x20 ;  /* 0x0100800000007b1d */ /* 0x020fec0000010000 */
[----:B------:R4:W-:Y:S02]  /*0d40*/  SYNCS.ARRIVE.TRANS64.ART0 RZ, [R14+URZ+0x50], R7 ;  /* 0x000050070eff79a7 */ /* 0x0009e400085000ff */
.L_x_6:
[----:B------:R-:W-:-:S04]  /*0d50*/  IMAD.IADD R19, R16, 0x1, R19 ;  /* 0x0000000110137824 */ /* 0x000fc800078e0213 */
[C---:B--2---:R-:W-:Y:S01]  /*0d60*/  IMAD.HI.U32 R5, R19.reuse, R9, RZ ;  /* 0x0000000913057227 */ /* 0x044fe200078e00ff */
[----:B------:R-:W-:-:S03]  /*0d70*/  ISETP.GE.AND P0, PT, R19, 0x200, PT ;  /* 0x000002001300780c */ /* 0x000fc60003f06270 */
[----:B------:R-:W-:-:S05]  /*0d80*/  IMAD.IADD R4, R19, 0x1, -R5 ;  /* 0x0000000113047824 */ /* 0x000fca00078e0a05 */
[----:B------:R-:W-:-:S04]  /*0d90*/  SHF.R.U32.HI R4, RZ, UR8, R4 ;  /* 0x00000008ff047c19 */ /* 0x000fc80008011604 */
[----:B------:R-:W-:-:S04]  /*0da0*/  IADD3 R4, PT, PT, R5, R4, RZ ;  /* 0x0000000405047210 */ /* 0x000fc80007ffe0ff */
[----:B----4-:R-:W-:-:S05]  /*0db0*/  SHF.R.U32.HI R14, RZ, UR10, R4 ;  /* 0x0000000aff0e7c19 */ /* 0x010fca0008011604 */
[----:B------:R-:W-:-:S04]  /*0dc0*/  IMAD.MOV R14, RZ, RZ, -R14 ;  /* 0x000000ffff0e7224 */ /* 0x000fc800078e0a0e */
[----:B------:R-:W-:-:S04]  /*0dd0*/  IMAD R14, R8, R14, R19 ;  /* 0x0000000e080e7224 */ /* 0x000fc800078e0213 */
[----:B---3--:R-:W-:-:S05]  /*0de0*/  IMAD.HI.U32 R5, R14, R3, RZ ;  /* 0x000000030e057227 */ /* 0x008fca00078e00ff */
[----:B------:R-:W-:-:S04]  /*0df0*/  IADD3 R4, PT, PT, R14, -R5, RZ ;  /* 0x800000050e047210 */ /* 0x000fc80007ffe0ff */
[----:B------:R-:W-:-:S05]  /*0e00*/  SHF.R.U32.HI R4, RZ, UR7, R4 ;  /* 0x00000007ff047c19 */ /* 0x000fca0008011604 */
[----:B------:R-:W-:-:S05]  /*0e10*/  IMAD.IADD R4, R5, 0x1, R4 ;  /* 0x0000000105047824 */ /* 0x000fca00078e0204 */
[----:B------:R-:W-:-:S05]  /*0e20*/  SHF.R.U32.HI R7, RZ, UR13, R4 ;  /* 0x0000000dff077c19 */ /* 0x000fca0008011604 */
[----:B------:R-:W-:-:S05]  /*0e30*/  IMAD.HI.U32 R5, R7, R12, RZ ;  /* 0x0000000c07057227 */ /* 0x000fca00078e00ff */
[----:B------:R-:W-:-:S04]  /*0e40*/  IADD3 R4, PT, PT, R7, -R5, RZ ;  /* 0x8000000507047210 */ /* 0x000fc80007ffe0ff */
[----:B------:R-:W-:-:S05]  /*0e50*/  SHF.R.U32.HI R4, RZ, UR17, R4 ;  /* 0x00000011ff047c19 */ /* 0x000fca0008011604 */
[----:B------:R-:W-:Y:S01]  /*0e60*/  IMAD.IADD R4, R5, 0x1, R4 ;  /* 0x0000000105047824 */ /* 0x000fe200078e0204 */
[----:B------:R-:W-:-:S04]  /*0e70*/  IADD3 R5, PT, PT, -R7, RZ, RZ ;  /* 0x000000ff07057210 */ /* 0x000fc80007ffe1ff */
[----:B------:R-:W-:Y:S01]  /*0e80*/  SHF.R.U32.HI R4, RZ, UR16, R4 ;  /* 0x00000010ff047c19 */ /* 0x000fe20008011604 */
[----:B------:R-:W-:-:S03]  /*0e90*/  IMAD R5, R2, R5, R14 ;  /* 0x0000000502057224 */ /* 0x000fc600078e020e */
[----:B------:R-:W-:-:S05]  /*0ea0*/  IADD3 R4, PT, PT, -R4, RZ, RZ ;  /* 0x000000ff04047210 */ /* 0x000fca0007ffe1ff */
[----:B-1----:R-:W-:Y:S01]  /*0eb0*/  IMAD R4, R11, R4, R7 ;  /* 0x000000040b047224 */ /* 0x002fe200078e0207 */
[----:B------:R-:W-:Y:S06]  /*0ec0*/  @!P0 BRA `(.L_x_10) ;  /* 0xfffffffc00048947 */ /* 0x000fec000383ffff */
.L_x_5:
[----:B------:R-:W3:Y:S01]  /*0ed0*/  S2R R3, SR_CgaCtaId ;  /* 0x0000000000037919 */ /* 0x000ee20000008800 */
[----:B--2---:R-:W-:Y:S01]  /*0ee0*/  MOV R2, 0x400 ;  /* 0x0000040000027802 */ /* 0x004fe20000000f00 */
[----:B------:R-:W-:Y:S01]  /*0ef0*/  IMAD.U32 R6, R0, -0x80000000, RZ ;  /* 0x8000000000067824 */ /* 0x000fe200078e00ff */
[C---:B------:R-:W-:Y:S01]  /*0f00*/  ISETP.NE.AND P0, PT, R10.reuse, 0x1, PT ;  /* 0x000000010a00780c */ /* 0x040fe20003f05270 */
[----:B------:R-:W-:-:S05]  /*0f10*/  VIADD R8, R10, 0x2 ;  /* 0x000000020a087836 */ /* 0x000fca0000000000 */
[----:B------:R-:W-:Y:S02]  /*0f20*/  SEL R8, R8, 0x1, P0 ;  /* 0x0000000108087807 */ /* 0x000fe40000000000 */
[----:B---3--:R-:W-:-:S05]  /*0f30*/  LEA R3, R3, R2, 0x18 ;  /* 0x0000000203037211 */ /* 0x008fca00078ec0ff */
[----:B------:R-:W-:-:S04]  /*0f40*/  IMAD R2, R10, 0x8, R3 ;  /* 0x000000080a027824 */ /* 0x000fc800078e0203 */
[----:B------:R-:W2:Y:S02]  /*0f50*/  SYNCS.PHASECHK.TRANS64.TRYWAIT P1, [R2+URZ+0x60], R6 ;  /* 0x00006006020075a7 */ /* 0x000ea400080211ff */
[----:B--2---:R-:W-:Y:S05]  /*0f60*/  @!P1 BRA `(.L_x_11) ;  /* 0x0000003400d89947 */ /* 0x004fea0003800000 */
.L_x_61:
[----:B------:R-:W-:Y:S02]  /*0f70*/  ELECT P2, URZ, PT ;  /* 0x0000000000ff782f */ /* 0x000fe40003840000 */
[----:B------:R-:W-:Y:S01]  /*0f80*/  ISETP.NE.AND P0, PT, R8, 0x2, PT ;  /* 0x000000020800780c */ /* 0x000fe20003f05270 */
[----:B--2---:R-:W-:-:S03]  /*0f90*/  IMAD.MOV.U32 R7, RZ, RZ, RZ ;  /* 0x000000ffff077224 */ /* 0x004fc600078e00ff */
[----:B------:R-:W-:Y:S02]  /*0fa0*/  ISETP.EQ.XOR P1, PT, R10, 0x1, !P0 ;  /* 0x000000010a00780c */ /* 0x000fe40004722a70 */
[----:B------:R-:W-:Y:S02]  /*0fb0*/  SEL R8, R8, RZ, P0 ;  /* 0x000000ff08087207 */ /* 0x000fe40000000000 */
[----:B------:R-:W-:-:S03]  /*0fc0*/  SEL R9, RZ, 0x1, !P1 ;  /* 0x00000001ff097807 */ /* 0x000fc60004800000 */
[--C-:B------:R-:W-:Y:S01]  /*0fd0*/  IMAD R8, R8, 0x8, R3.reuse ;  /* 0x0000000808087824 */ /* 0x100fe200078e0203 */
[----:B------:R-:W-:Y:S01]  /*0fe0*/  LOP3.LUT R9, R0, R9, RZ, 0x3c, !PT ;  /* 0x0000000900097212 */ /* 0x000fe200078e3cff */
[----:B------:R-:W-:Y:S02]  /*0ff0*/  @P2 IMAD R10, R10, 0x10, R3 ;  /* 0x000000100a0a2824 */ /* 0x000fe400078e0203 */
[----:B------:R-:W-:Y:S02]  /*1000*/  @P2 IMAD.MOV.U32 R6, RZ, RZ, -0x1 ;  /* 0xffffffffff062424 */ /* 0x000fe400078e00ff */
[----:B------:R-:W-:Y:S02]  /*1010*/  IMAD.MOV.U32 R3, RZ, RZ, 0x1 ;  /* 0x00000001ff037424 */ /* 0x000fe400078e00ff */
[----:B------:R-:W-:Y:S01]  /*1020*/  IMAD.U32 R12, R9, -0x80000000, RZ ;  /* 0x80000000090c7824 */ /* 0x000fe200078e00ff */
[----:B------:R2:W-:Y:S01]  /*1030*/  @P2 STS.128 [R10+0x38410], R4 ;  /* 0x038410040a002388 */ /* 0x0005e20000000c00 */
[----:B------:R3:W-:Y:S06]  /*1040*/  MEMBAR.ALL.CTA ;  /* 0x0000000000007992 */ /* 0x0007ec0000008000 */
[----:B---3--:R-:W3:Y:S02]  /*1050*/  FENCE.VIEW.ASYNC.S ;  /* 0x00000000000073c6 */ /* 0x008ee40000000000 */
[----:B---3--:R-:W-:Y:S06]  /*1060*/  BAR.SYNC.DEFER_BLOCKING 0x4, 0x20 ;  /* 0x0100800000007b1d */ /* 0x008fec0000010000 */
[----:B------:R2:W-:Y:S01]  /*1070*/  SYNCS.ARRIVE.TRANS64.ART0 RZ, [R2+URZ+0x50], R3 ;  /* 0x0000500302ff79a7 */ /* 0x0005e200085000ff */
[----:B------:R-:W3:Y:S02]  /*1080*/  SYNCS.PHASECHK.TRANS64.TRYWAIT P0, [R8+URZ+0x60], R12 ;  /* 0x0000600c080075a7 */ /* 0x000ee400080011ff */
[----:B--23--:R-:W-:Y:S05]  /*1090*/  @!P0 BRA `(.L_x_12) ;  /* 0x0000003400a48947 */ /* 0x00cfea0003800000 */
.L_x_4:
[----:B------:R-:W-:-:S13]  /*10a0*/  ISETP.NE.AND P0, PT, R121, 0x5, PT ;  /* 0x000000057900780c */ /* 0x000fda0003f05270 */
[----:B------:R-:W-:Y:S05]  /*10b0*/  @P0 BRA `(.L_x_13) ;  /* 0x0000000400f80947 */ /* 0x000fea0003800000 */
[----:B------:R-:W3:Y:S01]  /*10c0*/  S2UR UR23, SR_CgaCtaId ;  /* 0x00000000001779c3 */ /* 0x000ee20000008800 */
[----:B------:R-:W-:Y:S02]  /*10d0*/  UMOV UR4, 0x400 ;  /* 0x0000040000047882 */ /* 0x000fe40000000000 */
[----:B---3--:R-:W-:-:S09]  /*10e0*/  ULEA UR23, UR23, UR4, 0x18 ;  /* 0x0000000417177291 */ /* 0x008fd2000f8ec0ff */
[----:B------:R-:W3:Y:S02]  /*10f0*/  SYNCS.PHASECHK.TRANS64.TRYWAIT P0, [UR23+0x50], RZ ;  /* 0x000050ffff0075a7 */ /* 0x000ee40008001117 */
[----:B---3--:R-:W-:Y:S05]  /*1100*/  @!P0 BRA `(.L_x_14) ;  /* 0x0000003400a08947 */ /* 0x008fea0003800000 */
.L_x_64:
[----:B------:R-:W4:Y:S01]  /*1110*/  LDS.128 R4, [UR23+0x38410] ;  /* 0x03841017ff047984 */ /* 0x000f220008000c00 */
[----:B---3--:R-:W-:Y:S01]  /*1120*/  HFMA2 R0, -RZ, RZ, 0, 5.9604644775390625e-08 ;  /* 0x00000001ff007431 */ /* 0x008fe200000001ff */
[----:B------:R-:W-:Y:S01]  /*1130*/  UMOV UR31, 0x1 ;  /* 0x00000001001f7882 */ /* 0x000fe20000000000 */
[----:B------:R-:W-:Y:S01]  /*1140*/  UMOV UR30, URZ ;  /* 0x000000ff001e7c82 */ /* 0x000fe20008000000 */
[----:B------:R3:W-:Y:S06]  /*1150*/  MEMBAR.ALL.CTA ;  /* 0x0000000000007992 */ /* 0x0007ec0000008000 */
[----:B---3--:R-:W3:Y:S02]  /*1160*/  FENCE.VIEW.ASYNC.S ;  /* 0x00000000000073c6 */ /* 0x008ee40000000000 */
[----:B---3--:R3:W-:Y:S01]  /*1170*/  SYNCS.ARRIVE.TRANS64.ART0 RZ, [UR23+0x60], R0 ;  /* 0x00006000ffff79a7 */ /* 0x0087e20008500017 */
[----:B----4-:R-:W-:-:S13]  /*1180*/  ISETP.NE.AND P0, PT, R7, 0x1, PT ;  /* 0x000000010700780c */ /* 0x010fda0003f05270 */
[----:B---3--:R-:W-:Y:S05]  /*1190*/  @P0 BRA `(.L_x_15) ;  /* 0x0000000400700947 */ /* 0x008fea0003800000 */
[----:B------:R-:W3:Y:S01]  /*11a0*/  LDCU.64 UR4, c[0x0][0x348] ;  /* 0x00006900ff0477ac */ /* 0x000ee20008000a00 */
[----:B------:R-:W-:Y:S01]  /*11b0*/  R2UR UR12, R5 ;  /* 0x00000000050c72ca */ /* 0x000fe200000e0000 */
[----:B--2---:R-:W-:Y:S01]  /*11c0*/  IMAD.MOV.U32 R8, RZ, RZ, 0x1 ;  /* 0x00000001ff087424 */ /* 0x004fe200078e00ff */
[----:B------:R-:W-:Y:S01]  /*11d0*/  R2UR UR20, R4 ;  /* 0x00000000041472ca */ /* 0x000fe200000e0000 */
[----:B------:R-:W-:Y:S01]  /*11e0*/  IMAD.MOV.U32 R2, RZ, RZ, RZ ;  /* 0x000000ffff027224 */ /* 0x000fe200078e00ff */
[----:B------:R-:W-:Y:S01]  /*11f0*/  R2UR UR28, R6 ;  /* 0x00000000061c72ca */ /* 0x000fe200000e0000 */
[----:B------:R-:W-:Y:S01]  /*1200*/  UMOV UR31, 0x1 ;  /* 0x00000001001f7882 */ /* 0x000fe20000000000 */
[----:B------:R-:W-:Y:S01]  /*1210*/  UMOV UR30, URZ ;  /* 0x000000ff001e7c82 */ /* 0x000fe20008000000 */
[----:B------:R-:W-:Y:S01]  /*1220*/  UMOV UR18, URZ ;  /* 0x000000ff00127c82 */ /* 0x000fe20008000000 */
[----:B------:R-:W-:Y:S01]  /*1230*/  UMOV UR10, URZ ;  /* 0x000000ff000a7c82 */ /* 0x000fe20008000000 */
[----:B---3--:R-:W-:-:S02]  /*1240*/  UIADD3 UR38, UP3, UPT, UR4, 0x40, URZ ;  /* 0x0000004004267890 */ /* 0x008fc4000ff7e0ff */
[----:B------:R-:W-:Y:S02]  /*1250*/  UIADD3 UR36, UP2, UPT, UR4, 0xc0, URZ ;  /* 0x000000c004247890 */ /* 0x000fe4000ff5e0ff */
[----:B------:R-:W-:Y:S02]  /*1260*/  UIADD3 UR34, UP1, UPT, UR4, 0x140, URZ ;  /* 0x0000014004227890 */ /* 0x000fe4000ff3e0ff */
[----:B------:R-:W-:Y:S02]  /*1270*/  UIADD3 UR32, UP0, UPT, UR4, 0x1c0, URZ ;  /* 0x000001c004207890 */ /* 0x000fe4000ff1e0ff */
[----:B------:R-:W-:Y:S02]  /*1280*/  UIADD3.X UR39, UPT, UPT, URZ, UR5, URZ, UP3, !UPT ;  /* 0x00000005ff277290 */ /* 0x000fe40009ffe4ff */
[----:B------:R-:W-:Y:S02]  /*1290*/  UIADD3.X UR37, UPT, UPT, URZ, UR5, URZ, UP2, !UPT ;  /* 0x00000005ff257290 */ /* 0x000fe400097fe4ff */
[----:B------:R-:W-:-:S02]  /*12a0*/  UIADD3.X UR35, UPT, UPT, URZ, UR5, URZ, UP1, !UPT ;  /* 0x00000005ff237290 */ /* 0x000fc40008ffe4ff */
[----:B------:R-:W-:-:S12]  /*12b0*/  UIADD3.X UR33, UPT, UPT, URZ, UR5, URZ, UP0, !UPT ;  /* 0x00000005ff217290 */ /* 0x000fd800087fe4ff */
.L_x_20:
[----:B------:R-:W-:Y:S01]  /*12c0*/  USHF.L.U32 UR4, UR31, 0x1f, URZ ;  /* 0x0000001f1f047899 */ /* 0x000fe200080006ff */
[----:B------:R-:W-:Y:S01]  /*12d0*/  HFMA2 R3, -RZ, RZ, 0, -16 ;  /* 0x0000cc00ff037431 */ /* 0x000fe200000001ff */
[----:B------:R-:W-:Y:S02]  /*12e0*/  ULEA UR5, UR30, UR23, 0x3 ;  /* 0x000000171e057291 */ /* 0x000fe4000f8e18ff */
[----:B------:R-:W-:Y:S02]  /*12f0*/  USHF.L.U32 UR27, UR12, 0x8, URZ ;  /* 0x000000080c1b7899 */ /* 0x000fe400080006ff */
[----:B------:R-:W-:Y:S01]  /*1300*/  MOV R0, UR4 ;  /* 0x0000000400007c02 */ /* 0x000fe20008000f00 */
[----:B------:R-:W-:Y:S02]  /*1310*/  USHF.L.U32 UR7, UR20, 0x7, URZ ;  /* 0x0000000714077899 */ /* 0x000fe400080006ff */
[----:B------:R-:W-:Y:S02]  /*1320*/  UIADD3 UR12, UPT, UPT, UR12, UR12, URZ ;  /* 0x0000000c0c0c7290 */ /* 0x000fe4000fffe0ff */
[----:B--2---:R2:W3:Y:S01]  /*1330*/  SYNCS.PHASECHK.TRANS64.TRYWAIT P2, [UR5+0x20], R0 ;  /* 0x00002000ff0075a7 */ /* 0x0044e20008041105 */
[----:B------:R-:W-:-:S09]  /*1340*/  UMOV UR29, URZ ;  /* 0x000000ff001d7c82 */ /* 0x000fd20008000000 */
.L_x_18:
[----:B----4-:R-:W-:Y:S02]  /*1350*/  USHF.L.U32 UR6, UR29, 0x8, URZ ;  /* 0x000000081d067899 */ /* 0x010fe400080006ff */
[----:B------:R-:W-:Y:S02]  /*1360*/  ULEA UR5, UR30, UR23, 0x3 ;  /* 0x000000171e057291 */ /* 0x000fe4000f8e18ff */
[----:B------:R-:W-:Y:S02]  /*1370*/  USHF.L.U32 UR4, UR30, 0xf, URZ ;  /* 0x0000000f1e047899 */ /* 0x000fe400080006ff */
[----:B------:R-:W-:Y:S02]  /*1380*/  USHF.L.U32 UR24, UR30, 0x10, URZ ;  /* 0x000000101e187899 */ /* 0x000fe400080006ff */
[----:B------:R-:W-:Y:S02]  /*1390*/  ULEA UR16, UR30, UR23, 0xa ;  /* 0x000000171e107291 */ /* 0x000fe4000f8e50ff */
[----:B------:R-:W-:-:S02]  /*13a0*/  ULEA UR8, UR30, UR23, 0xb ;  /* 0x000000171e087291 */ /* 0x000fc4000f8e58ff */
[----:B------:R-:W-:Y:S02]  /*13b0*/  UIADD3 UR21, UPT, UPT, UR30, 0x1, URZ ;  /* 0x000000011e157890 */ /* 0x000fe4000fffe0ff */
[----:B------:R-:W-:Y:S02]  /*13c0*/  UISETP.GT.U32.AND UP0, UPT, UR29, 0xe, UPT ;  /* 0x0000000e1d00788c */ /* 0x000fe4000bf04070 */
[----:B------:R-:W-:Y:S02]  /*13d0*/  UIADD3 UR19, UPT, UPT, UR29, UR29, URZ ;  /* 0x0000001d1d137290 */ /* 0x000fe4000fffe0ff */
[----:B------:R-:W-:Y:S02]  /*13e0*/  ULEA.HI.SX32 UR4, UR4, UR23, 0x1f ;  /* 0x0000001704047291 */ /* 0x000fe4000f8ffaff */
[----:B------:R-:W-:Y:S02]  /*13f0*/  ULEA.HI.SX32 UR24, UR24, UR23, 0x1f ;  /* 0x0000001718187291 */ /* 0x000fe4000f8ffaff */
[----:B------:R-:W-:-:S02]  /*1400*/  UIADD3 UR16, UPT, UPT, UR16, 0x35400, URZ ;  /* 0x0003540010107890 */ /* 0x000fc4000fffe0ff */
[----:B------:R-:W-:Y:S02]  /*1410*/  UIADD3 UR8, UPT, UPT, UR8, 0x36400, URZ ;  /* 0x0003640008087890 */ /* 0x000fe4000fffe0ff */
[----:B------:R-:W-:Y:S01]  /*1420*/  UISETP.NE.AND UP1, UPT, UR21, 0x4, UPT ;  /* 0x000000041500788c */ /* 0x000fe2000bf25270 */
[----:B------:R-:W-:Y:S01]  /*1430*/  UMOV UR13, UR28 ;  /* 0x0000001c000d7c82 */ /* 0x000fe20008000000 */
[----:B------:R-:W-:Y:S01]  /*1440*/  UMOV UR25, UR5 ;  /* 0x0000000500197c82 */ /* 0x000fe20008000000 */
[----:B------:R-:W-:Y:S01]  /*1450*/  UMOV UR26, UR6 ;  /* 0x00000006001a7c82 */ /* 0x000fe20008000000 */
[----:B------:R-:W-:Y:S01]  /*1460*/  UMOV UR17, UR5 ;  /* 0x0000000500117c82 */ /* 0x000fe20008000000 */
[----:B------:R-:W-:Y:S01]  /*1470*/  UMOV UR9, UR5 ;  /* 0x0000000500097c82 */ /* 0x000fe20008000000 */
[----:B--23--:R-:W-:Y:S05]  /*1480*/  @P2 BRA `(.L_x_16) ;  /* 0x0000000000102947 */ /* 0x00cfea0003800000 */
[----:B------:R-:W-:-:S06]  /*1490*/  USHF.L.U32 UR11, UR31, 0x1f, URZ ;  /* 0x0000001f1f0b7899 */ /* 0x000fcc00080006ff */
[----:B--2---:R-:W-:-:S04]  /*14a0*/  MOV R0, UR11 ;  /* 0x0000000b00007c02 */ /* 0x004fc80008000f00 */
[----:B------:R-:W2:Y:S02]  /*14b0*/  SYNCS.PHASECHK.TRANS64.TRYWAIT P0, [UR5+0x20], R0 ;  /* 0x00002000ff0075a7 */ /* 0x000ea40008001105 */
[----:B--2---:R-:W-:Y:S05]  /*14c0*/  @!P0 BRA `(.L_x_17) ;  /* 0x0000003000c88947 */ /* 0x004fea0003800000 */
.L_x_16:
[----:B------:R-:W-:Y:S02]  /*14d0*/  ELECT P1, URZ, PT ;  /* 0x0000000000ff782f */ /* 0x000fe40003820000 */
[----:B------:R-:W-:Y:S01]  /*14e0*/  PLOP3.LUT P0, PT, PT, PT, UP0, 0x80, 0x8 ;  /* 0x000000000008781c */ /* 0x000fe20003f0f008 */
[----:B------:R-:W-:Y:S01]  /*14f0*/  USEL UR11, URZ, 0x1, UP1 ;  /* 0x00000001ff0b7887 */ /* 0x000fe20008800000 */
[----:B------:R-:W-:Y:S01]  /*1500*/  PLOP3.LUT P2, PT, PT, PT, PT, 0x80, 0x8 ;  /* 0x000000000008781c */ /* 0x000fe20003f4f070 */
[----:B------:R-:W-:Y:S02]  /*1510*/  USEL UR30, UR21, URZ, UP1 ;  /* 0x000000ff151e7287 */ /* 0x000fe40008800000 */
[----:B------:R-:W-:Y:S02]  /*1520*/  ULOP3.LUT UR31, UR31, UR11, URZ, 0x3c, !UPT ;  /* 0x0000000b1f1f7292 */ /* 0x000fe4000f8e3cff */
[----:B------:R-:W-:Y:S02]  /*1530*/  UIADD3 UR4, UPT, UPT, UR4, 0x5400, URZ ;  /* 0x0000540004047890 */ /* 0x000fe4000fffe0ff */
[----:B------:R-:W-:-:S02]  /*1540*/  UIADD3 UR24, UPT, UPT, UR24, 0x15400, URZ ;  /* 0x0001540018187890 */ /* 0x000fc4000fffe0ff */
[----:B------:R-:W-:Y:S01]  /*1550*/  @!UP0 USHF.L.U32 UR21, UR31, 0x1f, URZ ;  /* 0x0000001f1f158899 */ /* 0x000fe200080006ff */
[----:B------:R4:W-:Y:S01]  /*1560*/  @P1 SYNCS.ARRIVE.TRANS64 RZ, [UR5], R3 ;  /* 0x00000003ffff19a7 */ /* 0x0009e20008000005 */
[----:B------:R-:W-:Y:S01]  /*1570*/  @!UP0 ULEA UR22, UR30, UR23, 0x3 ;  /* 0x000000171e168291 */ /* 0x000fe2000f8e18ff */
[----:B------:R-:W-:Y:S02]  /*1580*/  UMOV UR11, UR19 ;  /* 0x00000013000b7c82 */ /* 0x000fe40008000000 */
[----:B------:R4:W-:Y:S01]  /*1590*/  UTMALDG.2D [UR4], [UR38], desc[URZ] ;  /* 0x0000ff04260075b4 */ /* 0x0009e20008009000 */
[----:B--2---:R-:W-:Y:S01]  /*15a0*/  IMAD.U32 R0, RZ, RZ, UR21 ;  /* 0x00000015ff007e24 */ /* 0x004fe2000f8e00ff */
[----:B------:R-:W-:-:S04]  /*15b0*/  UIADD3 UR29, UPT, UPT, UR29, 0x1, URZ ;  /* 0x000000011d1d7890 */ /* 0x000fc8000fffe0ff */
[----:B------:R-:W-:Y:S01]  /*15c0*/  UISETP.NE.AND UP0, UPT, UR29, 0x10, UPT ;  /* 0x000000101d00788c */ /* 0x000fe2000bf05270 */
[----:B------:R4:W-:Y:S01]  /*15d0*/  UTMALDG.3D [UR24], [UR36], desc[URZ] ;  /* 0x0000ff18240075b4 */ /* 0x0009e20008011000 */
[----:B------:R4:W-:Y:S01]  /*15e0*/  UTMALDG.3D [UR16], [UR34], desc[URZ] ;  /* 0x0000ff10220075b4 */ /* 0x0009e20008011000 */
[----:B------:R4:W-:Y:S01]  /*15f0*/  UTMALDG.4D [UR8], [UR32], desc[URZ] ;  /* 0x0000ff08200075b4 */ /* 0x0009e20008019000 */
[----:B------:R4:W2:Y:S05]  /*1600*/  @!P0 SYNCS.PHASECHK.TRANS64.TRYWAIT P2, [UR22+0x20], R0 ;  /* 0x00002000ff0085a7 */ /* 0x0008aa0008041116 */
[----:B------:R-:W-:Y:S05]  /*1610*/  BRA.U UP0, `(.L_x_18) ;  /* 0xfffffffd004c7547 */ /* 0x000fea000b83ffff */
[----:B----4-:R-:W-:Y:S02]  /*1620*/  LEA R3, R8, UR23, 0x3 ;  /* 0x0000001708037c11 */ /* 0x010fe4000f8e18ff */
[----:B------:R-:W-:-:S04]  /*1630*/  SHF.L.U32 R4, R2, 0x1f, RZ ;  /* 0x0000001f02047819 */ /* 0x000fc800000006ff */
[----:B------:R-:W3:Y:S02]  /*1640*/  SYNCS.PHASECHK.TRANS64.TRYWAIT P0, [R3+URZ+0x50], R4 ;  /* 0x00005004030075a7 */ /* 0x000ee400080011ff */
[----:B---3--:R-:W-:Y:S05]  /*1650*/  @!P0 BRA `(.L_x_19) ;  /* 0x0000003000848947 */ /* 0x008fea0003800000 */
.L_x_67:
[C---:B------:R-:W-:Y:S01]  /*1660*/  LEA R4, R8.reuse, UR23, 0x4 ;  /* 0x0000001708047c11 */ /* 0x040fe2000f8e20ff */
[----:B------:R-:W-:Y:S02]  /*1670*/  VIADD R8, R8, 0x1 ;  /* 0x0000000108087836 */ /* 0x000fe40000000000 */
[----:B------:R-:W-:-:S03]  /*1680*/  IMAD.MOV.U32 R0, RZ, RZ, 0x1 ;  /* 0x00000001ff007424 */ /* 0x000fc600078e00ff */
[----:B---3--:R-:W3:Y:S01]  /*1690*/  LDS.128 R4, [R4+0x38410] ;  /* 0x0384100004047984 */ /* 0x008ee20000000c00 */
[C---:B------:R-:W-:Y:S01]  /*16a0*/  ISETP.NE.AND P1, PT, R8.reuse, 0x2, PT ;  /* 0x000000020800780c */ /* 0x040fe20003f25270 */
[----:B------:R4:W-:Y:S06]  /*16b0*/  MEMBAR.ALL.CTA ;  /* 0x0000000000007992 */ /* 0x0009ec0000008000 */
[----:B----4-:R-:W4:Y:S01]  /*16c0*/  FENCE.VIEW.ASYNC.S ;  /* 0x00000000000073c6 */ /* 0x010f220000000000 */
[----:B------:R-:W-:Y:S01]  /*16d0*/  SEL R8, R8, RZ, P1 ;  /* 0x000000ff08087207 */ /* 0x000fe20000800000 */
[----:B----4-:R4:W-:Y:S01]  /*16e0*/  SYNCS.ARRIVE.TRANS64.ART0 RZ, [R3+URZ+0x60], R0 ;  /* 0x0000600003ff79a7 */ /* 0x0109e200085000ff */
[----:B---3--:R-:W-:-:S02]  /*16f0*/  ISETP.NE.AND P0, PT, R7, 0x1, PT ;  /* 0x000000010700780c */ /* 0x008fc40003f05270 */
[----:B------:R-:W-:Y:S02]  /*1700*/  R2UR UR12, R5 ;  /* 0x00000000050c72ca */ /* 0x000fe400000e0000 */
[----:B------:R-:W-:Y:S02]  /*1710*/  R2UR UR20, R4 ;  /* 0x00000000041472ca */ /* 0x000fe400000e0000 */
[----:B------:R-:W-:Y:S02]  /*1720*/  R2UR UR28, R6 ;  /* 0x00000000061c72ca */ /* 0x000fe400000e0000 */
[----:B----4-:R-:W-:-:S04]  /*1730*/  SEL R3, RZ, 0x1, P1 ;  /* 0x00000001ff037807 */ /* 0x010fc80000800000 */
[----:B------:R-:W-:Y:S01]  /*1740*/  LOP3.LUT R2, R2, R3, RZ, 0x3c, !PT ;  /* 0x0000000302027212 */ /* 0x000fe200078e3cff */
[----:B------:R-:W-:Y:S08]  /*1750*/  @!P0 BRA `(.L_x_20) ;  /* 0xfffffff800d88947 */ /* 0x000ff0000383ffff */
.L_x_15:
[----:B------:R-:W-:Y:S02]  /*1760*/  UISETP.NE.AND UP0, UPT, UR30, 0x3, UPT ;  /* 0x000000031e00788c */ /* 0x000fe4000bf05270 */
[----:B------:R-:W-:-:S04]  /*1770*/  UIADD3 UR5, UPT, UPT, UR30, 0x2, URZ ;  /* 0x000000021e057890 */ /* 0x000fc8000fffe0ff */
[----:B------:R-:W-:-:S04]  /*1780*/  USEL UR5, UR5, 0x1, UP0 ;  /* 0x0000000105057887 */ /* 0x000fc80008000000 */
[----:B------:R-:W-:Y:S02]  /*1790*/  UISETP.NE.AND UP0, UPT, UR5, 0x4, UPT ;  /* 0x000000040500788c */ /* 0x000fe4000bf05270 */
[----:B------:R-:W-:Y:S02]  /*17a0*/  UIADD3 UR5, UPT, UPT, UR5, 0x1, URZ ;  /* 0x0000000105057890 */ /* 0x000fe4000fffe0ff */
[----:B------:R-:W-:Y:S02]  /*17b0*/  UISETP.EQ.XOR UP1, UPT, UR30, 0x3, !UP0 ;  /* 0x000000031e00788c */ /* 0x000fe4000c722a70 */
[----:B------:R-:W-:-:S04]  /*17c0*/  USEL UR5, UR5, 0x1, UP0 ;  /* 0x0000000105057887 */ /* 0x000fc80008000000 */
[----:B------:R-:W-:Y:S02]  /*17d0*/  UISETP.EQ.XOR UP1, UPT, UR5, 0x4, UP1 ;  /* 0x000000040500788c */ /* 0x000fe40008f22a70 */
[----:B------:R-:W-:Y:S02]  /*17e0*/  UISETP.NE.AND UP0, UPT, UR5, 0x4, UPT ;  /* 0x000000040500788c */ /* 0x000fe4000bf05270 */
[----:B------:R-:W-:Y:S02]  /*17f0*/  USEL UR4, URZ, 0x1, !UP1 ;  /* 0x00000001ff047887 */ /* 0x000fe4000c800000 */
[----:B------:R-:W-:Y:S02]  /*1800*/  USEL UR5, UR5, URZ, UP0 ;  /* 0x000000ff05057287 */ /* 0x000fe40008000000 */
[----:B------:R-:W-:Y:S02]  /*1810*/  ULOP3.LUT UR4, UR31, UR4, URZ, 0x3c, !UPT ;  /* 0x000000041f047292 */ /* 0x000fe4000f8e3cff */
[----:B------:R-:W-:-:S02]  /*1820*/  ULEA UR5, UR5, UR23, 0x3 ;  /* 0x0000001705057291 */ /* 0x000fc4000f8e18ff */
[----:B------:R-:W-:-:S06]  /*1830*/  USHF.L.U32 UR4, UR4, 0x1f, URZ ;  /* 0x0000001f04047899 */ /* 0x000fcc00080006ff */
[----:B------:R-:W-:-:S04]  /*1840*/  MOV R0, UR4 ;  /* 0x0000000400007c02 */ /* 0x000fc80008000f00 */
[----:B------:R-:W3:Y:S02]  /*1850*/  SYNCS.PHASECHK.TRANS64.TRYWAIT P0, [UR5+0x20], R0 ;  /* 0x00002000ff0075a7 */ /* 0x000ee40008001105 */
[----:B---3--:R-:W-:Y:S05]  /*1860*/  @!P0 BRA `(.L_x_21) ;  /* 0x0000003000188947 */ /* 0x008fea0003800000 */
.L_x_69:
[----:B------:R-:W-:-:S13]  /*1870*/  ELECT P0, URZ, PT ;  /* 0x0000000000ff782f */ /* 0x000fda0003800000 */
[----:B---3--:R-:W-:-:S04]  /*1880*/  @P0 MOV R0, 0xcc00 ;  /* 0x0000cc0000000802 */ /* 0x008fc80000000f00 */
[----:B------:R3:W-:Y:S03]  /*1890*/  @P0 SYNCS.ARRIVE.TRANS64 RZ, [UR5], R0 ;  /* 0x00000000ffff09a7 */ /* 0x0007e60008000005 */
.L_x_13:
[----:B------:R-:W-:-:S13]  /*18a0*/  ISETP.NE.AND P0, PT, R121, 0x4, PT ;  /* 0x000000047900780c */ /* 0x000fda0003f05270 */
[----:B------:R-:W-:Y:S05]  /*18b0*/  @P0 BRA `(.L_x_22) ;  /* 0x0000000800d80947 */ /* 0x000fea0003800000 */
[----:B------:R-:W4:Y:S08]  /*18c0*/  S2UR UR12, SR_CgaCtaId ;  /* 0x00000000000c79c3 */ /* 0x000f300000008800 */
[----:B------:R-:W-:Y:S06]  /*18d0*/  BAR.SYNC.DEFER_BLOCKING 0x3, 0xa0 ;  /* 0x00c2800000007b1d */ /* 0x000fec0000010000 */
[----:B------:R-:W-:-:S02]  /*18e0*/  UMOV UR4, 0x400 ;  /* 0x0000040000047882 */ /* 0x000fc40000000000 */
[----:B----4-:R-:W-:-:S09]  /*18f0*/  ULEA UR12, UR12, UR4, 0x18 ;  /* 0x000000040c0c7291 */ /* 0x010fd2000f8ec0ff */
[----:B---3--:R-:W3:Y:S01]  /*1900*/  LDS R0, [UR12+0x78] ;  /* 0x0000780cff007984 */ /* 0x008ee20008000800 */
[----:B------:R-:W4:Y:S02]  /*1910*/  SYNCS.PHASECHK.TRANS64.TRYWAIT P0, [UR12+0x50], RZ ;  /* 0x000050ffff0075a7 */ /* 0x000f24000800110c */
[----:B---34-:R-:W-:Y:S05]  /*1920*/  @!P0 BRA `(.L_x_23) ;  /* 0x0000003000088947 */ /* 0x018fea0003800000 */
.L_x_71:
[----:B------:R-:W4:Y:S01]  /*1930*/  LDS R3, [UR12+0x3841c] ;  /* 0x03841c0cff037984 */ /* 0x000f220008000800 */
[----:B---3--:R-:W-:Y:S01]  /*1940*/  IMAD.MOV.U32 R2, RZ, RZ, 0x1 ;  /* 0x00000001ff027424 */ /* 0x008fe200078e00ff */
[----:B------:R-:W-:Y:S01]  /*1950*/  R2UR UR32, R0 ;  /* 0x00000000002072ca */ /* 0x000fe200000e0000 */
[----:B------:R-:W-:Y:S01]  /*1960*/  UMOV UR31, 0x1 ;  /* 0x00000001001f7882 */ /* 0x000fe20000000000 */
[----:B------:R3:W-:Y:S06]  /*1970*/  MEMBAR.ALL.CTA ;  /* 0x0000000000007992 */ /* 0x0007ec0000008000 */
[----:B---3--:R-:W3:Y:S02]  /*1980*/  FENCE.VIEW.ASYNC.S ;  /* 0x00000000000073c6 */ /* 0x008ee40000000000 */
[----:B---3--:R3:W-:Y:S01]  /*1990*/  SYNCS.ARRIVE.TRANS64.ART0 RZ, [UR12+0x60], R2 ;  /* 0x00006002ffff79a7 */ /* 0x0087e2000850000c */
[----:B----4-:R-:W-:-:S13]  /*19a0*/  ISETP.NE.AND P0, PT, R3, 0x1, PT ;  /* 0x000000010300780c */ /* 0x010fda0003f05270 */
[----:B---3--:R-:W-:Y:S05]  /*19b0*/  @P0 BRA `(.L_x_24) ;  /* 0x0000000800780947 */ /* 0x008fea0003800000 */
[----:B------:R-:W-:Y:S01]  /*19c0*/  UIADD3 UR10, UPT, UPT, UR32, 0x1d0, URZ ;  /* 0x000001d0200a7890 */ /* 0x000fe2000fffe0ff */
[----:B------:R-:W-:Y:S01]  /*19d0*/  HFMA2 R5, -RZ, RZ, 0, 5.9604644775390625e-08 ;  /* 0x00000001ff057431 */ /* 0x000fe200000001ff */
[----:B------:R-:W-:Y:S01]  /*19e0*/  UIADD3 UR8, UPT, UPT, UR32, 0x1d4, URZ ;  /* 0x000001d420087890 */ /* 0x000fe2000fffe0ff */
[----:B------:R-:W-:Y:S01]  /*19f0*/  MOV R4, RZ ;  /* 0x000000ff00047202 */ /* 0x000fe20000000f00 */
[----:B------:R-:W-:Y:S02]  /*1a00*/  UIADD3 UR6, UPT, UPT, UR32, -0x7ffffe30, URZ ;  /* 0x800001d020067890 */ /* 0x000fe4000fffe0ff */
[----:B------:R-:W-:Y:S02]  /*1a10*/  UIADD3 UR4, UPT, UPT, UR32, -0x7ffffe2c, URZ ;  /* 0x800001d420047890 */ /* 0x000fe4000fffe0ff */
[----:B------:R-:W-:Y:S02]  /*1a20*/  UIADD3 UR11, UPT, UPT, UR32, 0x1e0, URZ ;  /* 0x000001e0200b7890 */ /* 0x000fe4000fffe0ff */
[----:B------:R-:W-:-:S02]  /*1a30*/  UIADD3 UR9, UPT, UPT, UR32, 0x1e8, URZ ;  /* 0x000001e820097890 */ /* 0x000fc4000fffe0ff */
[----:B------:R-:W-:Y:S02]  /*1a40*/  UIADD3 UR7, UPT, UPT, UR32, -0x7ffffe20, URZ ;  /* 0x800001e020077890 */ /* 0x000fe4000fffe0ff */
[----:B------:R-:W-:Y:S02]  /*1a50*/  USHF.R.U32.HI UR18, URZ, 0x1, UR10 ;  /* 0x00000001ff127899 */ /* 0x000fe4000801160a */
[----:B------:R-:W-:Y:S02]  /*1a60*/  USHF.R.U32.HI UR17, URZ, 0x1, UR6 ;  /* 0x00000001ff117899 */ /* 0x000fe40008011606 */
[----:B------:R-:W-:Y:S01]  /*1a70*/  USHF.R.U32.HI UR16, URZ, 0x1, UR8 ;  /* 0x00000001ff107899 */ /* 0x000fe20008011608 */
[----:B------:R-:W-:Y:S01]  /*1a80*/  UMOV UR34, 0x8c02480 ;  /* 0x08c0248000227882 */ /* 0x000fe20000000000 */
[----:B------:R-:W-:Y:S02]  /*1a90*/  UIADD3 UR5, UPT, UPT, UR32, -0x7ffffe18, URZ ;  /* 0x800001e820057890 */ /* 0x000fe4000fffe0ff */
[----:B------:R-:W-:-:S02]  /*1aa0*/  USHF.R.U32.HI UR13, URZ, 0x1, UR4 ;  /* 0x00000001ff0d7899 */ /* 0x000fc40008011604 */
[----:B------:R-:W-:Y:S02]  /*1ab0*/  UIADD3 UR19, UPT, UPT, UR12, 0x36400, URZ ;  /* 0x000364000c137890 */ /* 0x000fe4000fffe0ff */
[----:B------:R-:W-:Y:S02]  /*1ac0*/  UIADD3 UR20, UPT, UPT, UR12, 0x35400, URZ ;  /* 0x000354000c147890 */ /* 0x000fe4000fffe0ff */
[----:B------:R-:W-:Y:S02]  /*1ad0*/  UIADD3 UR21, UPT, UPT, UR12, 0x5400, URZ ;  /* 0x000054000c157890 */ /* 0x000fe4000fffe0ff */
[----:B------:R-:W-:Y:S02]  /*1ae0*/  UIADD3 UR22, UPT, UPT, UR12, 0x15400, URZ ;  /* 0x000154000c167890 */ /* 0x000fe4000fffe0ff */
[----:B------:R-:W-:Y:S02]  /*1af0*/  USEL UR23, URZ, 0x4000, UP6 ;  /* 0x00004000ff177887 */ /* 0x000fe4000b000000 */
[----:B------:R-:W-:-:S02]  /*1b00*/  USHF.R.U32.HI UR46, URZ, 0x1a, UR11 ;  /* 0x0000001aff2e7899 */ /* 0x000fc4000801160b */
[----:B------:R-:W-:Y:S02]  /*1b10*/  USHF.R.U32.HI UR40, URZ, 0x1a, UR7 ;  /* 0x0000001aff287899 */ /* 0x000fe40008011607 */
[----:B------:R-:W-:Y:S02]  /*1b20*/  USHF.R.U32.HI UR36, URZ, 0x1a, UR9 ;  /* 0x0000001aff247899 */ /* 0x000fe40008011609 */
[----:B------:R-:W-:Y:S02]  /*1b30*/  USEL UR34, UR34, 0x8c00480, !UP5 ;  /* 0x08c0048022227887 */ /* 0x000fe4000e800000 */
[----:B------:R-:W-:Y:S02]  /*1b40*/  ULOP3.LUT UR18, UR18, 0x60000000, URZ, 0xc0, !UPT ;  /* 0x6000000012127892 */ /* 0x000fe4000f8ec0ff */
[----:B------:R-:W-:Y:S02]  /*1b50*/  ULOP3.LUT UR17, UR17, 0x60000000, URZ, 0xc0, !UPT ;  /* 0x6000000011117892 */ /* 0x000fe4000f8ec0ff */
[----:B------:R-:W-:-:S02]  /*1b60*/  ULOP3.LUT UR16, UR16, 0x60000000, URZ, 0xc0, !UPT ;  /* 0x6000000010107892 */ /* 0x000fc4000f8ec0ff */
[----:B------:R-:W-:Y:S02]  /*1b70*/  USHF.R.U32.HI UR35, URZ, 0x1a, UR5 ;  /* 0x0000001aff237899 */ /* 0x000fe40008011605 */
[----:B------:R-:W-:Y:S02]  /*1b80*/  ULOP3.LUT UR13, UR13, 0x60000000, URZ, 0xc0, !UPT ;  /* 0x600000000d0d7892 */ /* 0x000fe4000f8ec0ff */
[----:B------:R-:W-:Y:S02]  /*1b90*/  USHF.R.U32.HI UR19, URZ, 0x4, UR19 ;  /* 0x00000004ff137899 */ /* 0x000fe40008011613 */
[----:B------:R-:W-:Y:S02]  /*1ba0*/  USHF.R.U32.HI UR20, URZ, 0x4, UR20 ;  /* 0x00000004ff147899 */ /* 0x000fe40008011614 */
[----:B------:R-:W-:Y:S02]  /*1bb0*/  USHF.R.U32.HI UR21, URZ, 0x4, UR21 ;  /* 0x00000004ff157899 */ /* 0x000fe40008011615 */
[----:B------:R-:W-:-:S02]  /*1bc0*/  USHF.R.U32.HI UR22, URZ, 0x4, UR22 ;  /* 0x00000004ff167899 */ /* 0x000fc40008011616 */
[----:B------:R-:W-:Y:S02]  /*1bd0*/  UIADD3 UR34, UPT, UPT, UR23, UR34, URZ ;  /* 0x0000002217227290 */ /* 0x000fe4000fffe0ff */
[----:B------:R-:W-:Y:S02]  /*1be0*/  ULOP3.LUT UR46, UR18, 0x30, UR46, 0xf8, !UPT ;  /* 0x00000030122e7892 */ /* 0x000fe4000f8ef82e */
[----:B------:R-:W-:Y:S02]  /*1bf0*/  ULOP3.LUT UR40, UR17, 0x30, UR40, 0xf8, !UPT ;  /* 0x0000003011287892 */ /* 0x000fe4000f8ef828 */
[----:B------:R-:W-:Y:S02]  /*1c00*/  ULOP3.LUT UR36, UR16, 0x30, UR36, 0xf8, !UPT ;  /* 0x0000003010247892 */ /* 0x000fe4000f8ef824 */
[----:B------:R-:W-:Y:S02]  /*1c10*/  ULOP3.LUT UR35, UR13, 0x30, UR35, 0xf8, !UPT ;  /* 0x000000300d237892 */ /* 0x000fe4000f8ef823 */
[----:B------:R-:W-:-:S02]  /*1c20*/  ULOP3.LUT UR19, UR19, 0x3fc0, URZ, 0xc0, !UPT ;  /* 0x00003fc013137892 */ /* 0x000fc4000f8ec0ff */
[----:B------:R-:W-:Y:S02]  /*1c30*/  ULOP3.LUT UR20, UR20, 0x3fc0, URZ, 0xc0, !UPT ;  /* 0x00003fc014147892 */ /* 0x000fe4000f8ec0ff */
[----:B------:R-:W-:Y:S02]  /*1c40*/  ULOP3.LUT UR21, UR21, 0x3fc0, URZ, 0xc0, !UPT ;  /* 0x00003fc015157892 */ /* 0x000fe4000f8ec0ff */
[----:B------:R-:W-:Y:S02]  /*1c50*/  ULOP3.LUT UR22, UR22, 0x3fc0, URZ, 0xc0, !UPT ;  /* 0x00003fc016167892 */ /* 0x000fe4000f8ec0ff */
[----:B------:R-:W-:Y:S02]  /*1c60*/  ULOP3.LUT UR47, UR46, UR34, URZ, 0xfc, !UPT ;  /* 0x000000222e2f7292 */ /* 0x000fe4000f8efcff */
[----:B------:R-:W-:Y:S02]  /*1c70*/  ULOP3.LUT UR41, UR40, UR34, URZ, 0xfc, !UPT ;  /* 0x0000002228297292 */ /* 0x000fe4000f8efcff */
[----:B------:R-:W-:-:S02]  /*1c80*/  ULOP3.LUT UR37, UR36, UR34, URZ, 0xfc, !UPT ;  /* 0x0000002224257292 */ /* 0x000fc4000f8efcff */
[----:B------:R-:W-:Y:S02]  /*1c90*/  ULOP3.LUT UR35, UR35, UR34, URZ, 0xfc, !UPT ;  /* 0x0000002223237292 */ /* 0x000fe4000f8efcff */
[----:B------:R-:W-:Y:S02]  /*1ca0*/  UIADD3 UR24, UPT, UPT, UR12, 0x40, URZ ;  /* 0x000000400c187890 */ /* 0x000fe4000fffe0ff */
[----:B------:R-:W-:Y:S02]  /*1cb0*/  ULOP3.LUT UR19, UR19, 0x10000, URZ, 0xfc, !UPT ;  /* 0x0001000013137892 */ /* 0x000fe4000f8efcff */
[----:B------:R-:W-:Y:S02]  /*1cc0*/  ULOP3.LUT UR20, UR20, 0x10000, URZ, 0xfc, !UPT ;  /* 0x0001000014147892 */ /* 0x000fe4000f8efcff */
[----:B------:R-:W-:Y:S02]  /*1cd0*/  ULOP3.LUT UR21, UR21, 0x10000, URZ, 0xfc, !UPT ;  /* 0x0001000015157892 */ /* 0x000fe4000f8efcff */
[----:B------:R-:W-:Y:S01]  /*1ce0*/  ULOP3.LUT UR22, UR22, 0x10000, URZ, 0xfc, !UPT ;  /* 0x0001000016167892 */ /* 0x000fe2000f8efcff */
[----:B------:R-:W-:Y:S01]  /*1cf0*/  UMOV UR31, 0x1 ;  /* 0x00000001001f7882 */ /* 0x000fe20000000000 */
[----:B------:R-:W-:Y:S01]  /*1d00*/  UMOV UR30, URZ ;  /* 0x000000ff001e7c82 */ /* 0x000fe20008000000 */
[----:B------:R-:W-:Y:S01]  /*1d10*/  UMOV UR29, URZ ;  /* 0x000000ff001d7c82 */ /* 0x000fe20008000000 */
[----:B------:R-:W-:Y:S01]  /*1d20*/  UMOV UR46, URZ ;  /* 0x000000ff002e7c82 */ /* 0x000fe20008000000 */
[----:B------:R-:W-:Y:S01]  /*1d30*/  UMOV UR40, URZ ;  /* 0x000000ff00287c82 */ /* 0x000fe20008000000 */
[----:B------:R-:W-:Y:S01]  /*1d40*/  UMOV UR36, URZ ;  /* 0x000000ff00247c82 */ /* 0x000fe20008000000 */
[----:B------:R-:W-:-:S05]  /*1d50*/  UMOV UR34, URZ ;  /* 0x000000ff00227c82 */ /* 0x000fca0008000000 */
.L_x_31:
[----:B------:R-:W-:Y:S02]  /*1d60*/  USHF.L.U32 UR16, UR30, 0x1f, URZ ;  /* 0x0000001f1e107899 */ /* 0x000fe400080006ff */
[----:B------:R-:W-:Y:S02]  /*1d70*/  ULEA UR17, UR29, UR12, 0x3 ;  /* 0x0000000c1d117291 */ /* 0x000fe4000f8e18ff */
[----:B------:R-:W-:Y:S02]  /*1d80*/  USHF.L.U32 UR13, UR31, 0x1f, URZ ;  /* 0x0000001f1f0d7899 */ /* 0x000fe400080006ff */
[----:B----4-:R-:W-:Y:S01]  /*1d90*/  MOV R2, UR16 ;  /* 0x0000001000027c02 */ /* 0x010fe20008000f00 */
[----:B------:R-:W-:Y:S02]  /*1da0*/  ULOP3.LUT UR31, UR31, 0x1, URZ, 0x3c, !UPT ;  /* 0x000000011f1f7892 */ /* 0x000fe4000f8e3cff */
[----:B------:R-:W-:Y:S01]  /*1db0*/  UPLOP3.LUT UP2, UPT, UPT, UPT, UPT, 0x40, 0x4 ;  /* 0x000000000004789c */ /* 0x000fe20003f4e870 */
[----:B------:R-:W-:Y:S01]  /*1dc0*/  MOV R0, UR13 ;  /* 0x0000000d00007c02 */ /* 0x000fe20008000f00 */
[----:B------:R3:W4:Y:S01]  /*1dd0*/  SYNCS.PHASECHK.TRANS64.TRYWAIT P1, [UR17], R2 ;  /* 0x00000002ff0075a7 */ /* 0x0007220008021111 */
[----:B------:R-:W-:-:S02]  /*1de0*/  UIMAD UR17, UR31, 0xd0, UR32 ;  /* 0x000000d01f1178a4 */ /* 0x000fc4000f8e0220 */
[----:B------:R-:W5:Y:S02]  /*1df0*/  SYNCS.PHASECHK.TRANS64.TRYWAIT P0, [UR12+0x48], R0 ;  /* 0x00004800ff0075a7 */ /* 0x000f64000800110c */
[----:B---345:R-:W-:Y:S08]  /*1e00*/  @P0 BRA `(.L_x_25) ;  /* 0x0000000000080947 */ /* 0x038ff00003800000 */
[----:B------:R-:W3:Y:S02]  /*1e10*/  SYNCS.PHASECHK.TRANS64.TRYWAIT P0, [UR12+0x48], R0 ;  /* 0x00004800ff0075a7 */ /* 0x000ee4000800110c */
[----:B---3--:R-:W-:Y:S05]  /*1e20*/  @!P0 BRA `(.L_x_26) ;  /* 0x0000002800e08947 */ /* 0x008fea0003800000 */
.L_x_25:
[----:B------:R-:W-:-:S05]  /*1e30*/  UMOV UR27, URZ ;  /* 0x000000ff001b7c82 */ /* 0x000fca0008000000 */
.L_x_29:
[----:B------:R-:W-:Y:S02]  /*1e40*/  UIADD3 UR23, UPT, UPT, UR29, 0x1, URZ ;  /* 0x000000011d177890 */ /* 0x000fe4000fffe0ff */
[----:B------:R-:W-:Y:S02]  /*1e50*/  UISETP.GT.U32.AND UP0, UPT, UR27, 0xe, UPT ;  /* 0x0000000e1b00788c */ /* 0x000fe4000bf04070 */
[----:B----4-:R-:W-:Y:S02]  /*1e60*/  ULEA UR62, UR29, UR20, 0x6 ;  /* 0x000000141d3e7291 */ /* 0x010fe4000f8e30ff */
[----:B------:R-:W-:Y:S02]  /*1e70*/  ULEA UR58, UR29, UR19, 0x7 ;  /* 0x000000131d3a7291 */ /* 0x000fe4000f8e38ff */
[----:B------:R-:W-:Y:S01]  /*1e80*/  ULEA UR50, UR29, UR22, 0xb ;  /* 0x000000161d327291 */ /* 0x000fe2000f8e58ff */
[----:B------:R-:W-:Y:S01]  /*1e90*/  PLOP3.LUT P0, PT, PT, PT, UP0, 0x80, 0x8 ;  /* 0x000000000008781c */ /* 0x000fe20003f0f008 */
[----:B------:R-:W-:Y:S02]  /*1ea0*/  ULEA UR48, UR29, UR21, 0xa ;  /* 0x000000151d307291 */ /* 0x000fe4000f8e50ff */
[----:B------:R-:W-:Y:S02]  /*1eb0*/  ULEA UR13, UR29, UR12, 0x3 ;  /* 0x0000000c1d0d7291 */ /* 0x000fe4000f8e18ff */
[----:B------:R-:W-:Y:S02]  /*1ec0*/  UISETP.NE.AND UP1, UPT, UR23, 0x4, UPT ;  /* 0x000000041700788c */ /* 0x000fe4000bf25270 */
[----:B------:R-:W-:Y:S02]  /*1ed0*/  UIADD3 UR60, UPT, UPT, UR62, 0x20, URZ ;  /* 0x000000203e3c7890 */ /* 0x000fe4000fffe0ff */
        /* <DEDUP_REMOVED lines=10> */
[----:B------:R-:W-:Y:S02]  /*1f80*/  USEL UR25, URZ, 0x1, UP1 ;  /* 0x00000001ff197887 */ /* 0x000fe40008800000 */
[----:B------:R-:W-:Y:S01]  /*1f90*/  USEL UR29, UR23, URZ, UP1 ;  /* 0x000000ff171d7287 */ /* 0x000fe20008800000 */
[----:B------:R-:W-:Y:S01]  /*1fa0*/  UMOV UR63, 0x4008 ;  /* 0x00004008003f7882 */ /* 0x000fe20000000000 */
        /* <DEDUP_REMOVED lines=10> */
[----:B---3--:R-:W-:Y:S05]  /*2050*/  @P1 BRA `(.L_x_27) ;  /* 0x0000000000101947 */ /* 0x008fea0003800000 */
[----:B------:R-:W-:Y:S06]  /*2060*/  USHF.L.U32 UR23, UR30, 0x1f, URZ ;  /* 0x0000001f1e177899 */ /* 0x000fec00080006ff */
[----:B---3--:R-:W-:Y:S04]  /*2070*/  MOV R0, UR23 ;  /* 0x0000001700007c02 */ /* 0x008fe80008000f00 */
[----:B------:R-:W3:Y:S02]  /*2080*/  SYNCS.PHASECHK.TRANS64.TRYWAIT P1, [UR13], R0 ;  /* 0x00000000ff0075a7 */ /* 0x000ee4000802110d */
[----:B---3--:R-:W-:Y:S05]  /*2090*/  @!P1 BRA `(.L_x_28) ;  /* 0x0000002800649947 */ /* 0x008fea0003800000 */
.L_x_27:
[----:B------:R-:W-:Y:S01]  /*20a0*/  ULOP3.LUT UR30, UR30, UR25, URZ, 0x3c, !UPT ;  /* 0x000000191e1e7292 */ /* 0x000fe2000f8e3cff */
[----:B------:R-:W-:Y:S01]  /*20b0*/  PLOP3.LUT P1, PT, PT, PT, PT, 0x80, 0x8 ;  /* 0x000000000008781c */ /* 0x000fe20003f2f070 */
[----:B------:R-:W-:Y:S01]  /*20c0*/  UIADD3 UR27, UPT, UPT, UR27, 0x1, URZ ;  /* 0x000000011b1b7890 */ /* 0x000fe2000fffe0ff */
[----:B------:R4:W-:Y:S01]  /*20d0*/  UTCCP.T.S.4x32dp128bit tmem[UR32+0x1d0], gdesc[UR62] ;  /* 0x0001d03e200079e7 */ /* 0x0009e20009100000 */
[----:B------:R-:W-:Y:S01]  /*20e0*/  UMOV UR66, UR16 ;  /* 0x0000001000427c82 */ /* 0x000fe20008000000 */
[----:B------:R-:W-:Y:S01]  /*20f0*/  @!UP0 USHF.L.U32 UR13, UR30, 0x1f, URZ ;  /* 0x0000001f1e0d8899 */ /* 0x000fe200080006ff */
[----:B------:R4:W-:Y:S01]  /*2100*/  UTCCP.T.S.4x32dp128bit tmem[UR32+0x1d4], gdesc[UR60] ;  /* 0x0001d43c200079e7 */ /* 0x0009e20009100000 */
[----:B------:R-:W-:Y:S01]  /*2110*/  @!UP0 ULEA UR16, UR29, UR12, 0x3 ;  /* 0x0000000c1d108291 */ /* 0x000fe2000f8e18ff */
[----:B------:R4:W-:Y:S01]  /*2120*/  UTCCP.T.S.4x32dp128bit tmem[UR32+0x1e0], gdesc[UR58] ;  /* 0x0001e03a200079e7 */ /* 0x0009e20009100000 */
[----:B------:R4:W-:Y:S01]  /*2130*/  UTCCP.T.S.4x32dp128bit tmem[UR32+0x1e4], gdesc[UR56] ;  /* 0x0001e438200079e7 */ /* 0x0009e20009100000 */
[----:B------:R4:W-:Y:S01]  /*2140*/  UTCCP.T.S.4x32dp128bit tmem[UR32+0x1e8], gdesc[UR54] ;  /* 0x0001e836200079e7 */ /* 0x0009e20009100000 */
[----:B------:R4:W-:Y:S01]  /*2150*/  UTCCP.T.S.4x32dp128bit tmem[UR32+0x1ec], gdesc[UR52] ;  /* 0x0001ec34200079e7 */ /* 0x0009e20009100000 */
[----:B------:R4:W-:Y:S01]  /*2160*/  UTCOMMA gdesc[UR48], gdesc[UR50], tmem[UR17], tmem[UR46], idesc[UR47], tmem[UR10], UP2 ;  /* 0xc00a2e32300075ea */ /* 0x0009e20009000011 */
[----:B------:R-:W-:Y:S01]  /*2170*/  UMOV UR64, UR28 ;  /* 0x0000001c00407c82 */ /* 0x000fe20008000000 */
[----:B------:R-:W-:Y:S01]  /*2180*/  UMOV UR65, 0x40004040 ;  /* 0x4000404000417882 */ /* 0x000fe20000000000 */
[----:B---3--:R-:W-:Y:S01]  /*2190*/  MOV R0, UR13 ;  /* 0x0000000d00007c02 */ /* 0x008fe20008000f00 */
[----:B------:R4:W-:Y:S01]  /*21a0*/  UTCOMMA gdesc[UR42], gdesc[UR44], tmem[UR17], tmem[UR40], idesc[UR41], tmem[UR6], UPT ;  /* 0xc006282c2a0075ea */ /* 0x0009e2000b800011 */
[----:B------:R-:W-:Y:S01]  /*21b0*/  UMOV UR67, 0x40004040 ;  /* 0x4000404000437882 */ /* 0x000fe20000000000 */
[----:B------:R-:W-:Y:S01]  /*21c0*/  UMOV UR68, UR18 ;  /* 0x0000001200447c82 */ /* 0x000fe20008000000 */
[----:B------:R-:W-:Y:S01]  /*21d0*/  UMOV UR69, 0x40004040 ;  /* 0x4000404000457882 */ /* 0x000fe20000000000 */
[----:B------:R4:W-:Y:S01]  /*21e0*/  UTCOMMA gdesc[UR64], gdesc[UR38], tmem[UR17], tmem[UR36], idesc[UR37], tmem[UR8], UPT ;  /* 0xc0082426400075ea */ /* 0x0009e2000b800011 */
[----:B------:R4:W-:Y:S01]  /*21f0*/  UTCOMMA gdesc[UR68], gdesc[UR66], tmem[UR17], tmem[UR34], idesc[UR35], tmem[UR4], UPT ;  /* 0xc0042242440075ea */ /* 0x0009e2000b800011 */
[----:B------:R4:W-:Y:S01]  /*2200*/  UTCBAR [UR26], URZ ;  /* 0x000000ff1a0073e9 */ /* 0x0009e200080000ff */
[----:B------:R4:W3:Y:S01]  /*2210*/  @!P0 SYNCS.PHASECHK.TRANS64.TRYWAIT P1, [UR16], R0 ;  /* 0x00000000ff0085a7 */ /* 0x0008e20008021110 */
[----:B------:R-:W-:Y:S02]  /*2220*/  UISETP.NE.AND UP0, UPT, UR27, 0x10, UPT ;  /* 0x000000101b00788c */ /* 0x000fe4000bf05270 */
[----:B------:R-:W-:Y:S07]  /*2230*/  UPLOP3.LUT UP2, UPT, UPT, UPT, UPT, 0x80, 0x8 ;  /* 0x000000000008789c */ /* 0x000fee0003f4f070 */
[----:B------:R-:W-:Y:S05]  /*2240*/  BRA.U UP0, `(.L_x_29) ;  /* 0xfffffff900fc7547 */ /* 0x000fea000b83ffff */
[----:B------:R-:W-:Y:S01]  /*2250*/  USHF.L.U32 UR13, UR31, 0x1f, URZ ;  /* 0x0000001f1f0d7899 */ /* 0x000fe200080006ff */
[----:B------:R-:W-:Y:S01]  /*2260*/  LEA R2, R5, UR12, 0x3 ;  /* 0x0000000c05027c11 */ /* 0x000fe2000f8e18ff */
[----:B------:R4:W-:Y:S01]  /*2270*/  UTCBAR [UR24], URZ ;  /* 0x000000ff180073e9 */ /* 0x0009e200080000ff */
[----:B------:R-:W-:-:S03]  /*2280*/  SHF.L.U32 R3, R4, 0x1f, RZ ;  /* 0x0000001f04037819 */ /* 0x000fc600000006ff */
[----:B----4-:R-:W-:-:S04]  /*2290*/  IMAD.U32 R0, RZ, RZ, UR13 ;  /* 0x0000000dff007e24 */ /* 0x010fc8000f8e00ff */
[----:B------:R4:W-:Y:S01]  /*22a0*/  SYNCS.PHASECHK.TRANS64.TRYWAIT PT, [UR12+0x48], R0 ;  /* 0x00004800ff0075a7 */ /* 0x0009e200080e110c */
[----:B------:R-:W5:Y:S02]  /*22b0*/  SYNCS.PHASECHK.TRANS64.TRYWAIT P0, [R2+URZ+0x50], R3 ;  /* 0x00005003020075a7 */ /* 0x000f6400080011ff */
[----:B----45:R-:W-:Y:S05]  /*22c0*/  @!P0 BRA `(.L_x_30) ;  /* 0x0000002400f88947 */ /* 0x030fea0003800000 */
.L_x_75:
[C---:B------:R-:W-:Y:S01]  /*22d0*/  LEA R0, R5.reuse, UR12, 0x4 ;  /* 0x0000000c05007c11 */ /* 0x040fe2000f8e20ff */
[----:B------:R-:W-:Y:S02]  /*22e0*/  VIADD R5, R5, 0x1 ;  /* 0x0000000105057836 */ /* 0x000fe40000000000 */
[----:B------:R-:W-:-:S03]  /*22f0*/  IMAD.MOV.U32 R3, RZ, RZ, 0x1 ;  /* 0x00000001ff037424 */ /* 0x000fc600078e00ff */
[----:B------:R-:W5:Y:S01]  /*2300*/  LDS R0, [R0+0x3841c] ;  /* 0x03841c0000007984 */ /* 0x000f620000000800 */
[C---:B---3--:R-:W-:Y:S01]  /*2310*/  ISETP.NE.AND P1, PT, R5.reuse, 0x2, PT ;  /* 0x000000020500780c */ /* 0x048fe20003f25270 */
[----:B------:R3:W-:Y:S06]  /*2320*/  MEMBAR.ALL.CTA ;  /* 0x0000000000007992 */ /* 0x0007ec0000008000 */
[----:B---3--:R-:W3:Y:S01]  /*2330*/  FENCE.VIEW.ASYNC.S ;  /* 0x00000000000073c6 */ /* 0x008ee20000000000 */
[----:B------:R-:W-:Y:S01]  /*2340*/  SEL R5, R5, RZ, P1 ;  /* 0x000000ff05057207 */ /* 0x000fe20000800000 */
[----:B---3--:R3:W-:Y:S01]  /*2350*/  SYNCS.ARRIVE.TRANS64.ART0 RZ, [R2+URZ+0x60], R3 ;  /* 0x0000600302ff79a7 */ /* 0x0087e200085000ff */
[----:B-----5:R-:W-:-:S02]  /*2360*/  ISETP.NE.AND P0, PT, R0, 0x1, PT ;  /* 0x000000010000780c */ /* 0x020fc40003f05270 */
[----:B---3--:R-:W-:-:S04]  /*2370*/  SEL R3, RZ, 0x1, P1 ;  /* 0x00000001ff037807 */ /* 0x008fc80000800000 */
[----:B------:R-:W-:-:S07]  /*2380*/  LOP3.LUT R4, R4, R3, RZ, 0x3c, !PT ;  /* 0x0000000304047212 */ /* 0x000fce00078e3cff */
[----:B------:R-:W-:Y:S05]  /*2390*/  @!P0 BRA `(.L_x_31) ;  /* 0xfffffff800708947 */ /* 0x000fea000383ffff */
.L_x_24:
[----:B------:R-:W3:Y:S02]  /*23a0*/  S2UR UR4, SR_CgaCtaId ;  /* 0x00000000000479c3 */ /* 0x000ee40000008800 */
[----:B---3--:R-:W-:-:S04]  /*23b0*/  ULOP3.LUT UR4, UR4, 0x1, URZ, 0xc0, !UPT ;  /* 0x0000000104047892 */ /* 0x008fc8000f8ec0ff */
[----:B------:R-:W-:-:S09]  /*23c0*/  UISETP.NE.U32.AND UP0, UPT, UR4, 0x1, UPT ;  /* 0x000000010400788c */ /* 0x000fd2000bf05070 */
[----:B------:R-:W-:Y:S05]  /*23d0*/  BRA.U !UP0, `(.L_x_22) ;  /* 0x0000000108107547 */ /* 0x000fea000b800000 */
[----:B------:R-:W-:-:S06]  /*23e0*/  USHF.L.U32 UR31, UR31, 0x1f, URZ ;  /* 0x0000001f1f1f7899 */ /* 0x000fcc00080006ff */
[----:B------:R-:W-:-:S04]  /*23f0*/  MOV R0, UR31 ;  /* 0x0000001f00007c02 */ /* 0x000fc80008000f00 */
[----:B------:R-:W3:Y:S02]  /*2400*/  SYNCS.PHASECHK.TRANS64.TRYWAIT P0, [UR12+0x48], R0 ;  /* 0x00004800ff0075a7 */ /* 0x000ee4000800110c */
[----:B---3--:R-:W-:Y:S05]  /*2410*/  @!P0 BRA `(.L_x_32) ;  /* 0x0000002400c08947 */ /* 0x008fea0003800000 */
.L_x_22:
[----:B------:R-:W-:-:S13]  /*2420*/  ISETP.GT.AND P0, PT, R121, 0x3, PT ;  /* 0x000000037900780c */ /* 0x000fda0003f04270 */
[----:B-1----:R-:W-:Y:S05]  /*2430*/  @P0 EXIT ;  /* 0x000000000000094d */ /* 0x002fea0003800000 */
[----:B------:R-:W-:Y:S05]  /*2440*/  BRA.U !UP4, `(.L_x_33) ;  /* 0x000000010cb87547 */ /* 0x000fea000b800000 */
[----:B------:R-:W1:Y:S01]  /*2450*/  S2UR UR6, SR_CgaCtaId ;  /* 0x00000000000679c3 */ /* 0x000e620000008800 */
[----:B------:R-:W-:Y:S01]  /*2460*/  NOP ;  /* 0x0000000000007918 */ /* 0x000fe20000000000 */
[----:B------:R-:W-:Y:S01]  /*2470*/  UMOV UR4, 0x40 ;  /* 0x0000004000047882 */ /* 0x000fe20000000000 */
[----:B------:R-:W-:Y:S01]  /*2480*/  UMOV UR5, 0x400 ;  /* 0x0000040000057882 */ /* 0x000fe20000000000 */
[----:B-1----:R-:W-:Y:S02]  /*2490*/  ULEA UR4, UR6, UR4, 0x18 ;  /* 0x0000000406047291 */ /* 0x002fe4000f8ec0ff */
[----:B------:R-:W-:-:S07]  /*24a0*/  ULEA UR5, UR6, UR5, 0x18 ;  /* 0x0000000506057291 */ /* 0x000fce000f8ec0ff */
[----:B---3--:R-:W1:Y:S02]  /*24b0*/  LDS.U8 R0, [UR4] ;  /* 0x00000004ff007984 */ /* 0x008e640008000000 */
[----:B-1----:R-:W-:-:S13]  /*24c0*/  ISETP.NE.AND P0, PT, R0, RZ, PT ;  /* 0x000000ff0000720c */ /* 0x002fda0003f05270 */
[----:B------:R-:W-:Y:S05]  /*24d0*/  @P0 BRA `(.L_x_34) ;  /* 0x00000000007c0947 */ /* 0x000fea0003800000 */
[----:B------:R-:W-:-:S13]  /*24e0*/  ELECT P0, URZ, PT ;  /* 0x0000000000ff782f */ /* 0x000fda0003800000 */
[----:B------:R-:W-:Y:S05]  /*24f0*/  @!P0 BRA `(.L_x_35) ;  /* 0x0000000000848947 */ /* 0x000fea0003800000 */
[----:B------:R-:W-:Y:S01]  /*2500*/  UMOV UR4, 0x10 ;  /* 0x0000001000047882 */ /* 0x000fe20000000000 */
[----:B----4-:R-:W-:-:S04]  /*2510*/  IMAD.MOV.U32 R2, RZ, RZ, 0xffff ;  /* 0x0000ffffff027424 */ /* 0x010fc800078e00ff */
[----:B------:R-:W-:Y:S04]  /*2520*/  DEPBAR.LE SB1, 0x36 ;  /* 0x00009d800000791a */ /* 0x000fe80000000000 */
[----:B------:R-:W1:Y:S02]  /*2530*/  UTCATOMSWS.FIND_AND_SET.ALIGN UP0, UR4, UR4 ;  /* 0x00000004000475e3 */ /* 0x000e640008000800 */
[----:B-1----:R-:W-:Y:S01]  /*2540*/  PLOP3.LUT P0, PT, PT, PT, UP0, 0x80, 0x8 ;  /* 0x000000000008781c */ /* 0x002fe20003f0f008 */
[----:B------:R-:W-:-:S03]  /*2550*/  IMAD.U32 R5, RZ, RZ, UR4 ;  /* 0x00000004ff057e24 */ /* 0x000fc6000f8e00ff */
[----:B------:R-:W-:-:S04]  /*2560*/  SEL R0, RZ, 0xffffffff, !P0 ;  /* 0xffffffffff007807 */ /* 0x000fc80004000000 */
[----:B------:R-:W-:Y:S01]  /*2570*/  ISETP.NE.AND P0, PT, R0, RZ, PT ;  /* 0x000000ff0000720c */ /* 0x000fe20003f05270 */
[----:B------:R-:W-:-:S12]  /*2580*/  IMAD.MOV.U32 R0, RZ, RZ, 0x1 ;  /* 0x00000001ff007424 */ /* 0x000fd800078e00ff */
[----:B------:R-:W-:Y:S05]  /*2590*/  @P0 BRA `(.L_x_36) ;  /* 0x0000000000240947 */ /* 0x000fea0003800000 */
.L_x_37:
[----:B------:R-:W-:Y:S05]  /*25a0*/  NANOSLEEP 0x64 ;  /* 0x000000640000795d */ /* 0x000fea0003800000 */
[----:B------:R-:W-:-:S05]  /*25b0*/  UMOV UR4, 0x10 ;  /* 0x0000001000047882 */ /* 0x000fca0000000000 */
[----:B------:R-:W-:Y:S04]  /*25c0*/  DEPBAR.LE SB1, 0x36 ;  /* 0x00009d800000791a */ /* 0x000fe80000000000 */
[----:B------:R-:W1:Y:S02]  /*25d0*/  UTCATOMSWS.FIND_AND_SET.ALIGN UP0, UR4, UR4 ;  /* 0x00000004000475e3 */ /* 0x000e640008000800 */
[----:B-1----:R-:W-:Y:S01]  /*25e0*/  PLOP3.LUT P0, PT, PT, PT, UP0, 0x80, 0x8 ;  /* 0x000000000008781c */ /* 0x002fe20003f0f008 */
[----:B------:R-:W-:-:S03]  /*25f0*/  IMAD.U32 R5, RZ, RZ, UR4 ;  /* 0x00000004ff057e24 */ /* 0x000fc6000f8e00ff */
[----:B------:R-:W-:-:S04]  /*2600*/  SEL R3, RZ, 0xffffffff, !P0 ;  /* 0xffffffffff037807 */ /* 0x000fc80004000000 */
[----:B------:R-:W-:-:S13]  /*2610*/  ISETP.NE.AND P0, PT, R3, RZ, PT ;  /* 0x000000ff0300720c */ /* 0x000fda0003f05270 */
[----:B------:R-:W-:Y:S05]  /*2620*/  @!P0 BRA `(.L_x_37) ;  /* 0xfffffffc00dc8947 */ /* 0x000fea000383ffff */
.L_x_36:
[C---:B------:R-:W-:Y:S01]  /*2630*/  VIADD R3, R5.reuse, 0x10 ;  /* 0x0000001005037836 */ /* 0x040fe20000000000 */
[----:B------:R-:W-:Y:S01]  /*2640*/  UMOV UR4, 0x50 ;  /* 0x0000005000047882 */ /* 0x000fe20000000000 */
[----:B------:R-:W-:Y:S01]  /*2650*/  SHF.L.U32 R2, R2, R5, RZ ;  /* 0x0000000502027219 */ /* 0x000fe200000006ff */
[----:B------:R-:W-:Y:S01]  /*2660*/  ULEA UR4, UR6, UR4, 0x18 ;  /* 0x0000000406047291 */ /* 0x000fe2000f8ec0ff */
[----:B------:R-:W-:Y:S01]  /*2670*/  IMAD.SHL.U32 R5, R5, 0x20, RZ ;  /* 0x0000002005057824 */ /* 0x000fe200078e00ff */
[----:B------:R-:W-:-:S04]  /*2680*/  SHF.L.U32 R3, R0, R3, RZ ;  /* 0x0000000300037219 */ /* 0x000fc800000006ff */
[----:B------:R-:W-:-:S05]  /*2690*/  LOP3.LUT R2, R3, R2, RZ, 0xfc, !PT ;  /* 0x0000000203027212 */ /* 0x000fca00078efcff */
[----:B------:R1:W-:Y:S04]  /*26a0*/  ATOMS.OR RZ, [UR4], R2 ;  /* 0x00000002ffff798c */ /* 0x0003e8000b000004 */
[----:B------:R1:W-:Y:S01]  /*26b0*/  STS [UR5+0x78], R5 ;  /* 0x00007805ff007988 */ /* 0x0003e20008000805 */
[----:B------:R-:W-:Y:S05]  /*26c0*/  BRA `(.L_x_35) ;  /* 0x0000000000107947 */ /* 0x000fea0003800000 */
.L_x_34:
[----:B------:R-:W-:Y:S02]  /*26d0*/  MOV R0, 0xffffffff ;  /* 0xffffffff00007802 */ /* 0x000fe40000000f00 */
[----:B----4-:R-:W-:-:S03]  /*26e0*/  MOV R2, 0x2710 ;  /* 0x0000271000027802 */ /* 0x010fc60000000f00 */
[----:B------:R1:W-:Y:S04]  /*26f0*/  STS [UR5+0x78], R0 ;  /* 0x00007800ff007988 */ /* 0x0003e80008000805 */
[----:B-12---:R-:W-:Y:S05]  /*2700*/  CALL.REL.NOINC `($__internal_1_$__cuda_sm10x_tcgen05_guardrail_trap_phase_invalid_during_alloc) ;  /* 0x0000002400747944 */ /* 0x006fea0003c00000 */
.L_x_35:
[----:B------:R-:W-:Y:S05]  /*2710*/  WARPSYNC.ALL ;  /* 0x0000000000007948 */ /* 0x000fea0003800000 */
[----:B------:R-:W-:Y:S01]  /*2720*/  NOP ;  /* 0x0000000000007918 */ /* 0x000fe20000000000 */
.L_x_33:
[----:B------:R-:W5:Y:S08]  /*2730*/  S2UR UR4, SR_CgaCtaId ;  /* 0x00000000000479c3 */ /* 0x000f700000008800 */
[----:B------:R-:W-:Y:S06]  /*2740*/  BAR.SYNC.DEFER_BLOCKING 0x3, 0xa0 ;  /* 0x00c2800000007b1d */ /* 0x000fec0000010000 */
[----:B------:R-:W-:-:S02]  /*2750*/  UMOV UR5, 0x400 ;  /* 0x0000040000057882 */ /* 0x000fc40000000000 */
[----:B-----5:R-:W-:-:S06]  /*2760*/  ULEA UR4, UR4, UR5, 0x18 ;  /* 0x0000000504047291 */ /* 0x020fcc000f8ec0ff */
[----:B------:R-:W-:-:S05]  /*2770*/  MOV R87, UR4 ;  /* 0x0000000400577c02 */ /* 0x000fca0008000f00 */
[----:B------:R1:W3:Y:S01]  /*2780*/  LDS R120, [R87+0x78] ;  /* 0x0000780057787984 */ /* 0x0002e20000000800 */
[----:B------:R-:W5:Y:S02]  /*2790*/  SYNCS.PHASECHK.TRANS64.TRYWAIT P0, [R87+URZ+0x50], RZ ;  /* 0x000050ff570075a7 */ /* 0x000f6400080011ff */
[----:B-1-3-5:R-:W-:Y:S05]  /*27a0*/  @!P0 BRA `(.L_x_38) ;  /* 0x0000002000fc8947 */ /* 0x02afea0003800000 */
.L_x_77:
[----:B------:R-:W3:Y:S01]  /*27b0*/  LDS.128 R88, [R87+0x38410] ;  /* 0x0384100057587984 */ /* 0x000ee20000000c00 */
[----:B------:R-:W-:Y:S01]  /*27c0*/  HFMA2 R0, -RZ, RZ, 0, 5.9604644775390625e-08 ;  /* 0x00000001ff007431 */ /* 0x000fe200000001ff */
[----:B------:R5:W-:Y:S06]  /*27d0*/  MEMBAR.ALL.CTA ;  /* 0x0000000000007992 */ /* 0x000bec0000008000 */
[----:B-----5:R-:W5:Y:S02]  /*27e0*/  FENCE.VIEW.ASYNC.S ;  /* 0x00000000000073c6 */ /* 0x020f640000000000 */
[----:B-----5:R1:W-:Y:S01]  /*27f0*/  SYNCS.ARRIVE.TRANS64.ART0 RZ, [R87+URZ+0x60], R0 ;  /* 0x0000600057ff79a7 */ /* 0x0203e200085000ff */
[----:B---3--:R-:W-:-:S13]  /*2800*/  ISETP.NE.AND P0, PT, R91, 0x1, PT ;  /* 0x000000015b00780c */ /* 0x008fda0003f05270 */
[----:B-1----:R-:W-:Y:S05]  /*2810*/  @P0 BRA `(.L_x_39) ;  /* 0x0000001800c40947 */ /* 0x002fea0003800000 */
[C---:B------:R-:W-:Y:S01]  /*2820*/  IMAD.SHL.U32 R4, R104.reuse, 0x20, RZ ;  /* 0x0000002068047824 */ /* 0x040fe200078e00ff */
[----:B------:R-:W-:Y:S01]  /*2830*/  SHF.R.U32.HI R3, RZ, 0x5, R104 ;  /* 0x00000005ff037819 */ /* 0x000fe20000011668 */
[----:B----4-:R-:W-:Y:S01]  /*2840*/  IMAD.SHL.U32 R2, R104, 0x80, RZ ;  /* 0x0000008068027824 */ /* 0x010fe200078e00ff */
[----:B------:R-:W1:Y:S01]  /*2850*/  S2UR UR8, SR_CgaCtaId ;  /* 0x00000000000879c3 */ /* 0x000e620000008800 */
[----:B------:R-:W3:Y:S01]  /*2860*/  S2R R102, SR_LANEID ;  /* 0x0000000000667919 */ /* 0x000ee20000000000 */
[----:B------:R-:W-:Y:S01]  /*2870*/  LOP3.LUT R4, R4, 0x3e0, RZ, 0xc0, !PT ;  /* 0x000003e004047812 */ /* 0x000fe200078ec0ff */
[----:B------:R-:W-:Y:S01]  /*2880*/  IMAD R119, R121, 0x4, R87 ;  /* 0x0000000479777824 */ /* 0x000fe200078e0257 */
[----:B------:R-:W-:Y:S01]  /*2890*/  LOP3.LUT R2, R2, 0xf80, RZ, 0xc0, !PT ;  /* 0x00000f8002027812 */ /* 0x000fe200078ec0ff */
[----:B------:R-:W-:Y:S01]  /*28a0*/  IMAD.MOV.U32 R108, RZ, RZ, 0x1 ;  /* 0x00000001ff6c7424 */ /* 0x000fe200078e00ff */
[----:B------:R-:W-:Y:S01]  /*28b0*/  UMOV UR9, 0x400 ;  /* 0x0000040000097882 */ /* 0x000fe20000000000 */
[C---:B------:R-:W-:Y:S01]  /*28c0*/  IMAD R4, R3.reuse, 0x400, R4 ;  /* 0x0000040003047824 */ /* 0x040fe200078e0204 */
[----:B------:R-:W4:Y:S01]  /*28d0*/  LDCU.64 UR10, c[0x0][0x348] ;  /* 0x00006900ff0a77ac */ /* 0x000f220008000a00 */
[----:B------:R-:W-:-:S02]  /*28e0*/  IMAD R2, R3, 0x1000, R2 ;  /* 0x0000100003027824 */ /* 0x000fc400078e0202 */
[C---:B------:R-:W-:Y:S02]  /*28f0*/  IMAD.IADD R4, R87.reuse, 0x1, R4 ;  /* 0x0000000157047824 */ /* 0x040fe400078e0204 */
[----:B------:R-:W-:Y:S02]  /*2900*/  IMAD.IADD R2, R87, 0x1, R2 ;  /* 0x0000000157027824 */ /* 0x000fe400078e0202 */
[C---:B------:R-:W-:Y:S02]  /*2910*/  VIADD R7, R4.reuse, 0x4410 ;  /* 0x0000441004077836 */ /* 0x040fe40000000000 */
[----:B------:R-:W-:Y:S02]  /*2920*/  VIADD R4, R4, 0x4400 ;  /* 0x0000440004047836 */ /* 0x000fe40000000000 */
[C---:B------:R-:W-:Y:S01]  /*2930*/  VIADD R5, R2.reuse, 0x430 ;  /* 0x0000043002057836 */ /* 0x040fe20000000000 */
[----:B------:R-:W-:Y:S01]  /*2940*/  SHF.R.U32.HI R118, RZ, 0x3, R7 ;  /* 0x00000003ff767819 */ /* 0x000fe20000011607 */
[----:B------:R-:W-:Y:S01]  /*2950*/  VIADD R6, R2, 0x420 ;  /* 0x0000042002067836 */ /* 0x000fe20000000000 */
[----:B------:R-:W-:Y:S01]  /*2960*/  SHF.R.U32.HI R117, RZ, 0x3, R4 ;  /* 0x00000003ff757819 */ /* 0x000fe20000011604 */
[----:B------:R-:W-:Y:S01]  /*2970*/  IMAD.MOV.U32 R106, RZ, RZ, RZ ;  /* 0x000000ffff6a7224 */ /* 0x000fe200078e00ff */
[----:B------:R-:W-:Y:S01]  /*2980*/  SHF.R.U32.HI R116, RZ, 0x3, R5 ;  /* 0x00000003ff747819 */ /* 0x000fe20000011605 */
[----:B------:R-:W-:Y:S01]  /*2990*/  IMAD.MOV.U32 R105, RZ, RZ, RZ ;  /* 0x000000ffff697224 */ /* 0x000fe200078e00ff */
[----:B------:R-:W-:Y:S01]  /*29a0*/  LOP3.LUT R117, R4, 0x10, R117, 0x78, !PT ;  /* 0x0000001004757812 */ /* 0x000fe200078e7875 */
[C---:B------:R-:W-:Y:S01]  /*29b0*/  VIADD R4, R2.reuse, 0x400 ;  /* 0x0000040002047836 */ /* 0x040fe20000000000 */
[----:B------:R-:W-:Y:S01]  /*29c0*/  LOP3.LUT R116, R5, 0x70, R116, 0x78, !PT ;  /* 0x0000007005747812 */ /* 0x000fe200078e7874 */
[----:B------:R-:W-:Y:S01]  /*29d0*/  VIADD R5, R2, 0x410 ;  /* 0x0000041002057836 */ /* 0x000fe20000000000 */
[----:B------:R-:W-:Y:S01]  /*29e0*/  SHF.R.U32.HI R115, RZ, 0x3, R6 ;  /* 0x00000003ff737819 */ /* 0x000fe20000011606 */
[----:B------:R-:W-:Y:S01]  /*29f0*/  IMAD R110, R3, 0x200000, R120 ;  /* 0x00200000036e7824 */ /* 0x000fe200078e0278 */
[----:B------:R-:W-:Y:S01]  /*2a00*/  SHF.R.U32.HI R113, RZ, 0x3, R4 ;  /* 0x00000003ff717819 */ /* 0x000fe20000011604 */
[----:B-1----:R-:W-:Y:S01]  /*2a10*/  ULEA UR7, UR8, UR9, 0x18 ;  /* 0x0000000908077291 */ /* 0x002fe2000f8ec0ff */
[----:B------:R-:W-:-:S02]  /*2a20*/  SHF.R.U32.HI R114, RZ, 0x3, R5 ;  /* 0x00000003ff727819 */ /* 0x000fc40000011605 */
[----:B------:R-:W-:Y:S01]  /*2a30*/  LOP3.LUT R115, R6, 0x70, R115, 0x78, !PT ;  /* 0x0000007006737812 */ /* 0x000fe200078e7873 */
[C---:B------:R-:W-:Y:S01]  /*2a40*/  VIADD R6, R2.reuse, 0x460 ;  /* 0x0000046002067836 */ /* 0x040fe20000000000 */
[----:B------:R-:W-:Y:S01]  /*2a50*/  LOP3.LUT R114, R5, 0x70, R114, 0x78, !PT ;  /* 0x0000007005727812 */ /* 0x000fe200078e7872 */
[----:B------:R-:W-:Y:S01]  /*2a60*/  VIADD R5, R2, 0x470 ;  /* 0x0000047002057836 */ /* 0x000fe20000000000 */
[----:B------:R-:W-:Y:S01]  /*2a70*/  LOP3.LUT R113, R4, 0x70, R113, 0x78, !PT ;  /* 0x0000007004717812 */ /* 0x000fe200078e7871 */
[C---:B------:R-:W-:Y:S01]  /*2a80*/  VIADD R4, R2.reuse, 0x450 ;  /* 0x0000045002047836 */ /* 0x040fe20000000000 */
[----:B------:R-:W-:Y:S01]  /*2a90*/  SHF.R.U32.HI R111, RZ, 0x3, R6 ;  /* 0x00000003ff6f7819 */ /* 0x000fe20000011606 */
[----:B------:R-:W-:Y:S01]  /*2aa0*/  VIADD R2, R2, 0x440 ;  /* 0x0000044002027836 */ /* 0x000fe20000000000 */
[----:B------:R-:W-:Y:S02]  /*2ab0*/  SHF.R.U32.HI R112, RZ, 0x3, R5 ;  /* 0x00000003ff707819 */ /* 0x000fe40000011605 */
[----:B------:R-:W-:-:S02]  /*2ac0*/  SHF.R.U32.HI R109, RZ, 0x3, R4 ;  /* 0x00000003ff6d7819 */ /* 0x000fc40000011604 */
[----:B------:R-:W-:Y:S02]  /*2ad0*/  SHF.R.U32.HI R107, RZ, 0x3, R2 ;  /* 0x00000003ff6b7819 */ /* 0x000fe40000011602 */
[----:B------:R-:W-:Y:S02]  /*2ae0*/  LOP3.LUT R118, R7, 0x10, R118, 0x78, !PT ;  /* 0x0000001007767812 */ /* 0x000fe400078e7876 */
[----:B------:R-:W-:Y:S02]  /*2af0*/  LOP3.LUT R112, R5, 0x70, R112, 0x78, !PT ;  /* 0x0000007005707812 */ /* 0x000fe400078e7870 */
[----:B------:R-:W-:Y:S02]  /*2b00*/  LOP3.LUT R111, R6, 0x70, R111, 0x78, !PT ;  /* 0x00000070066f7812 */ /* 0x000fe400078e786f */
[----:B------:R-:W-:Y:S02]  /*2b10*/  LOP3.LUT R109, R4, 0x70, R109, 0x78, !PT ;  /* 0x00000070046d7812 */ /* 0x000fe400078e786d */
[----:B---34-:R-:W-:-:S07]  /*2b20*/  LOP3.LUT R107, R2, 0x70, R107, 0x78, !PT ;  /* 0x00000070026b7812 */ /* 0x018fce00078e786b */
.L_x_52:
[----:B------:R-:W1:Y:S01]  /*2b30*/  LDC.64 R6, c[0x0][0x750] ;  /* 0x0001d400ff067b82 */ /* 0x000e620000000a00 */
[----:B------:R-:W-:-:S04]  /*2b40*/  SHF.L.U32 R123, R88, 0x7, RZ ;  /* 0x00000007587b7819 */ /* 0x000fc800000006ff */
[----:B------:R-:W-:-:S03]  /*2b50*/  IADD3 R5, PT, PT, R123, R104, RZ ;  /* 0x000000687b057210 */ /* 0x000fc60007ffe0ff */
[----:B------:R-:W3:Y:S01]  /*2b60*/  LDC.64 R2, c[0x0][0x758] ;  /* 0x0001d600ff027b82 */ /* 0x000ee20000000a00 */
[----:B-1----:R-:W-:-:S05]  /*2b70*/  IMAD.WIDE R6, R90, 0x4, R6 ;  /* 0x000000045a067825 */ /* 0x002fca00078e0206 */
[----:B------:R1:W5:Y:S01]  /*2b80*/  LDG.E R122, desc[UR14][R6.64] ;  /* 0x0000000e067a7981 */ /* 0x000362000c1e1900 */
[----:B---3--:R-:W-:Y:S01]  /*2b90*/  IMAD.WIDE R4, R5, 0x4, R2 ;  /* 0x0000000405047825 */ /* 0x008fe200078e0202 */
[----:B------:R-:W-:-:S04]  /*2ba0*/  SHF.L.U32 R2, R105, 0x1f, RZ ;  /* 0x0000001f69027819 */ /* 0x000fc800000006ff */
[----:B------:R1:W5:Y:S01]  /*2bb0*/  LDG.E R88, desc[UR14][R4.64] ;  /* 0x0000000e04587981 */ /* 0x000362000c1e1900 */
[----:B------:R-:W3:Y:S01]  /*2bc0*/  SYNCS.PHASECHK.TRANS64.TRYWAIT P0, [R87+URZ+0x40], R2 ;  /* 0x00004002570075a7 */ /* 0x000ee200080011ff */
[----:B------:R-:W-:Y:S02]  /*2bd0*/  ISETP.NE.AND P3, PT, R105, RZ, PT ;  /* 0x000000ff6900720c */ /* 0x000fe40003f65270 */
[----:B------:R-:W-:Y:S01]  /*2be0*/  MOV R103, R90 ;  /* 0x0000005a00677202 */ /* 0x000fe20000000f00 */
[----:B-1-3--:R-:W-:Y:S10]  /*2bf0*/  @!P0 BRA `(.L_x_40) ;  /* 0x0000001c00fc8947 */ /* 0x00aff40003800000 */
.L_x_79:
[----:B------:R-:W-:Y:S01]  /*2c00*/  SHF.R.S32.HI R86, RZ, 0x1f, R90 ;  /* 0x0000001fff567819 */ /* 0x000fe2000001145a */
[----:B------:R-:W-:Y:S01]  /*2c10*/  IMAD R125, R105, 0xd0, R110 ;  /* 0x000000d0697d7824 */ /* 0x000fe200078e026e */
[----:B------:R-:W-:Y:S02]  /*2c20*/  CS2R R128, SRZ ;  /* 0x0000000000807805 */ /* 0x000fe4000001ff00 */
[----:B------:R-:W-:-:S07]  /*2c30*/  CS2R R126, SRZ ;  /* 0x00000000007e7805 */ /* 0x000fce000001ff00 */
.L_x_47:
[----:B------:R-:W-:Y:S01]  /*2c40*/  IADD3 R124, PT, PT, R128, 0x3, RZ ;  /* 0x00000003807c7810 */ /* 0x000fe20007ffe0ff */
[----:B------:R-:W-:Y:S05]  /*2c50*/  WARPSYNC.ALL ;  /* 0x0000000000007948 */ /* 0x000fea0003800000 */
[----:B------:R-:W-:Y:S01]  /*2c60*/  NOP ;  /* 0x0000000000007918 */ /* 0x000fe20000000000 */
[----:B------:R-:W-:Y:S01]  /*2c70*/  SEL R124, R124, R127, !P3 ;  /* 0x0000007f7c7c7207 */ /* 0x000fe20005800000 */
[----:B------:R-:W-:Y:S01]  /*2c80*/  BSSY.RECONVERGENT B0, `(.L_x_41) ;  /* 0x000003a000007945 */ /* 0x000fe20003800200 */
[----:B------:R-:W-:Y:S02]  /*2c90*/  ISETP.NE.AND P0, PT, R126, RZ, PT ;  /* 0x000000ff7e00720c */ /* 0x000fe40003f05270 */
[----:B------:R-:W-:-:S04]  /*2ca0*/  SHF.L.U32 R90, R124, 0x6, RZ ;  /* 0x000000067c5a7819 */ /* 0x000fc800000006ff */
[----:B------:R-:W-:-:S04]  /*2cb0*/  IADD3 R2, PT, PT, R125, R90, RZ ;  /* 0x0000005a7d027210 */ /* 0x000fc80007ffe0ff */
[----:B------:R-:W-:-:S13]  /*2cc0*/  R2UR UR4, R2 ;  /* 0x00000000020472ca */ /* 0x000fda00000e0000 */
[----:B------:R-:W3:Y:S01]  /*2cd0*/  LDTM.x32 R36, tmem[UR4+0x20] ;  /* 0x00002004002479ee */ /* 0x000ee200082c0000 */
[----:B------:R-:W-:-:S13]  /*2ce0*/  R2UR UR4, R2 ;  /* 0x00000000020472ca */ /* 0x000fda00000e0000 */
[----:B-12---:R-:W2:Y:S01]  /*2cf0*/  LDTM.x32 R4, tmem[UR4] ;  /* 0x00000004000479ee */ /* 0x006ea200082c0000 */
[-C--:B-1-3-5:R-:W-:Y:S02]  /*2d00*/  FMUL2 R2, R36.F32x2.HI_LO, R122.reuse.F32 ;  /* 0x0000007a2402724a */ /* 0x0aafe40001000000 */
[-C--:B------:R-:W-:Y:S02]  /*2d10*/  FMUL2 R36, R40.F32x2.HI_LO, R122.reuse.F32 ;  /* 0x0000007a2824724a */ /* 0x080fe40001000000 */
[-C--:B------:R-:W-:Y:S02]  /*2d20*/  FMUL2 R40, R44.F32x2.HI_LO, R122.reuse.F32 ;  /* 0x0000007a2c28724a */ /* 0x080fe40001000000 */
[-C--:B------:R-:W-:Y:S02]  /*2d30*/  FMUL2 R44, R48.F32x2.HI_LO, R122.reuse.F32 ;  /* 0x0000007a302c724a */ /* 0x080fe40001000000 */
[-C--:B------:R-:W-:Y:S02]  /*2d40*/  FMUL2 R48, R52.F32x2.HI_LO, R122.reuse.F32 ;  /* 0x0000007a3430724a */ /* 0x080fe40001000000 */
[----:B------:R-:W-:-:S02]  /*2d50*/  FMUL2 R38, R38.F32x2.HI_LO, R122.F32 ;  /* 0x0000007a2626724a */ /* 0x000fc40001000000 */
[-C--:B------:R-:W-:Y:S02]  /*2d60*/  FMUL2 R42, R42.F32x2.HI_LO, R122.reuse.F32 ;  /* 0x0000007a2a2a724a */ /* 0x080fe40001000000 */
[-C--:B------:R-:W-:Y:S02]  /*2d70*/  FMUL2 R46, R46.F32x2.HI_LO, R122.reuse.F32 ;  /* 0x0000007a2e2e724a */ /* 0x080fe40001000000 */
[-C--:B------:R-:W-:Y:S02]  /*2d80*/  FMUL2 R50, R50.F32x2.HI_LO, R122.reuse.F32 ;  /* 0x0000007a3232724a */ /* 0x080fe40001000000 */
[-C--:B------:R-:W-:Y:S02]  /*2d90*/  FMUL2 R54, R54.F32x2.HI_LO, R122.reuse.F32 ;  /* 0x0000007a3636724a */ /* 0x080fe40001000000 */
[-C--:B------:R-:W-:Y:S02]  /*2da0*/  FMUL2 R52, R56.F32x2.HI_LO, R122.reuse.F32 ;  /* 0x0000007a3834724a */ /* 0x080fe40001000000 */
[----:B------:R-:W-:-:S02]  /*2db0*/  FMUL2 R58, R58.F32x2.HI_LO, R122.F32 ;  /* 0x0000007a3a3a724a */ /* 0x000fc40001000000 */
[-C--:B------:R-:W-:Y:S02]  /*2dc0*/  FMUL2 R56, R60.F32x2.HI_LO, R122.reuse.F32 ;  /* 0x0000007a3c38724a */ /* 0x080fe40001000000 */
[-C--:B------:R-:W-:Y:S02]  /*2dd0*/  FMUL2 R60, R64.F32x2.HI_LO, R122.reuse.F32 ;  /* 0x0000007a403c724a */ /* 0x080fe40001000000 */
[----:B--2---:R-:W-:Y:S01]  /*2de0*/  FMUL2 R70, R8.F32x2.HI_LO, R122.F32 ;  /* 0x0000007a0846724a */ /* 0x004fe20001000000 */
[----:B------:R-:W-:Y:S01]  /*2df0*/  F2FP.BF16.F32.PACK_AB R8, R3, R2 ;  /* 0x000000020308723e */ /* 0x000fe200000010ff */
[----:B------:R-:W-:Y:S01]  /*2e00*/  FMUL2 R72, R10.F32x2.HI_LO, R122.F32 ;  /* 0x0000007a0a48724a */ /* 0x000fe20001000000 */
        /* <DEDUP_REMOVED lines=21> */
[----:B------:R-:W-:-:S02]  /*2f60*/  FMUL2 R24, R24.F32x2.HI_LO, R122.F32 ;  /* 0x0000007a1818724a */ /* 0x000fc40001000000 */
[-C--:B------:R-:W-:Y:S02]  /*2f70*/  FMUL2 R26, R26.F32x2.HI_LO, R122.reuse.F32 ;  /* 0x0000007a1a1a724a */ /* 0x080fe40001000000 */
[-C--:B------:R-:W-:Y:S02]  /*2f80*/  FMUL2 R28, R28.F32x2.HI_LO, R122.reuse.F32 ;  /* 0x0000007a1c1c724a */ /* 0x080fe40001000000 */
[-C--:B------:R-:W-:Y:S02]  /*2f90*/  FMUL2 R30, R30.F32x2.HI_LO, R122.reuse.F32 ;  /* 0x0000007a1e1e724a */ /* 0x080fe40001000000 */
[-C--:B------:R-:W-:Y:S02]  /*2fa0*/  FMUL2 R32, R32.F32x2.HI_LO, R122.reuse.F32 ;  /* 0x0000007a2020724a */ /* 0x080fe40001000000 */
[----:B------:R-:W-:Y:S01]  /*2fb0*/  FMUL2 R34, R34.F32x2.HI_LO, R122.F32 ;  /* 0x0000007a2222724a */ /* 0x000fe20001000000 */
[----:B------:R-:W-:Y:S06]  /*2fc0*/  @P0 BRA `(.L_x_42) ;  /* 0x0000000000140947 */ /* 0x000fec0003800000 */
[----:B------:R-:W-:Y:S01]  /*2fd0*/  ELECT P0, URZ, PT ;  /* 0x0000000000ff782f */ /* 0x000fe20003800000 */
[----:B------:R-:W-:Y:S01]  /*2fe0*/  NOP ;  /* 0x0000000000007918 */ /* 0x000fe20000000000 */
[----:B------:R-:W-:-:S11]  /*2ff0*/  LOP3.LUT R105, R105, 0x1, RZ, 0x3c, !PT ;  /* 0x0000000169697812 */ /* 0x000fd600078e3cff */
[----:B------:R-:W-:-:S04]  /*3000*/  @P0 IMAD.MOV.U32 R4, RZ, RZ, 0x1 ;  /* 0x00000001ff040424 */ /* 0x000fc800078e00ff */
[----:B------:R1:W-:Y:S03]  /*3010*/  @P0 SYNCS.ARRIVE.TRANS64.ART0 RZ, [R87+URZ+0x48], R4 ;  /* 0x0000480457ff09a7 */ /* 0x0003e600085000ff */
.L_x_42:
[----:B------:R-:W-:Y:S05]  /*3020*/  BSYNC.RECONVERGENT B0 ;  /* 0x0000000000007941 */ /* 0x000fea0003800200 */
.L_x_41:
[----:B------:R-:W-:Y:S01]  /*3030*/  F2FP.BF16.F32.PACK_AB R20, R57, R56 ;  /* 0x000000383914723e */ /* 0x000fe200000010ff */
[----:B------:R2:W-:Y:S01]  /*3040*/  STS.128 [R107], R8 ;  /* 0x000000086b007388 */ /* 0x0005e20000000c00 */
[----:B------:R-:W-:Y:S02]  /*3050*/  F2FP.BF16.F32.PACK_AB R21, R63, R62 ;  /* 0x0000003e3f15723e */ /* 0x000fe400000010ff */
[----:B------:R-:W-:Y:S01]  /*3060*/  F2FP.BF16.F32.PACK_AB R22, R61, R60 ;  /* 0x0000003c3d16723e */ /* 0x000fe200000010ff */
[----:B------:R3:W-:Y:S01]  /*3070*/  STS.128 [R109], R12 ;  /* 0x0000000c6d007388 */ /* 0x0007e20000000c00 */
[----:B------:R-:W-:Y:S02]  /*3080*/  F2FP.BF16.F32.PACK_AB R23, R67, R66 ;  /* 0x000000424317723e */ /* 0x000fe400000010ff */
[----:B-1----:R-:W-:Y:S01]  /*3090*/  F2FP.BF16.F32.PACK_AB R4, R65, R64 ;  /* 0x000000404104723e */ /* 0x002fe200000010ff */
[----:B------:R1:W-:Y:S01]  /*30a0*/  STS.128 [R111], R16 ;  /* 0x000000106f007388 */ /* 0x0003e20000000c00 */
[----:B------:R-:W-:-:S02]  /*30b0*/  F2FP.BF16.F32.PACK_AB R5, R69, R68 ;  /* 0x000000444505723e */ /* 0x000fc400000010ff */
[----:B------:R-:W-:Y:S01]  /*30c0*/  F2FP.BF16.F32.PACK_AB R6, R71, R70 ;  /* 0x000000464706723e */ /* 0x000fe200000010ff */
[----:B------:R4:W-:Y:S01]  /*30d0*/  STS.128 [R112], R20 ;  /* 0x0000001470007388 */ /* 0x0009e20000000c00 */
[----:B------:R-:W-:Y:S02]  /*30e0*/  F2FP.BF16.F32.PACK_AB R7, R73, R72 ;  /* 0x000000484907723e */ /* 0x000fe400000010ff */
[C---:B------:R-:W-:Y:S01]  /*30f0*/  ISETP.GE.U32.AND P2, PT, R126.reuse, 0x6, PT ;  /* 0x000000067e00780c */ /* 0x040fe20003f46070 */
[----:B------:R-:W-:Y:S02]  /*3100*/  VIADD R126, R126, 0x2 ;  /* 0x000000027e7e7836 */ /* 0x000fe40000000000 */
[----:B------:R4:W-:Y:S01]  /*3110*/  STS.128 [R113], R4 ;  /* 0x0000000471007388 */ /* 0x0009e20000000c00 */
[----:B--2---:R-:W-:Y:S02]  /*3120*/  F2FP.BF16.F32.PACK_AB R8, R75, R74 ;  /* 0x0000004a4b08723e */ /* 0x004fe400000010ff */
[----:B------:R-:W-:-:S02]  /*3130*/  F2FP.BF16.F32.PACK_AB R9, R77, R76 ;  /* 0x0000004c4d09723e */ /* 0x000fc400000010ff */
[----:B------:R-:W-:Y:S02]  /*3140*/  F2FP.BF16.F32.PACK_AB R10, R79, R78 ;  /* 0x0000004e4f0a723e */ /* 0x000fe400000010ff */
[----:B------:R-:W-:Y:S02]  /*3150*/  F2FP.BF16.F32.PACK_AB R11, R81, R80 ;  /* 0x00000050510b723e */ /* 0x000fe400000010ff */
[----:B---3--:R-:W-:Y:S02]  /*3160*/  F2FP.BF16.F32.PACK_AB R12, R83, R82 ;  /* 0x00000052530c723e */ /* 0x008fe400000010ff */
[----:B------:R-:W-:Y:S01]  /*3170*/  F2FP.BF16.F32.PACK_AB R13, R85, R84 ;  /* 0x00000054550d723e */ /* 0x000fe200000010ff */
[----:B------:R4:W-:Y:S01]  /*3180*/  STS.128 [R114], R8 ;  /* 0x0000000872007388 */ /* 0x0009e20000000c00 */
[----:B------:R-:W-:Y:S02]  /*3190*/  F2FP.BF16.F32.PACK_AB R14, R25, R24 ;  /* 0x00000018190e723e */ /* 0x000fe400000010ff */
[----:B------:R-:W-:-:S02]  /*31a0*/  F2FP.BF16.F32.PACK_AB R15, R27, R26 ;  /* 0x0000001a1b0f723e */ /* 0x000fc400000010ff */
[----:B-1----:R-:W-:Y:S02]  /*31b0*/  F2FP.BF16.F32.PACK_AB R16, R29, R28 ;  /* 0x0000001c1d10723e */ /* 0x002fe400000010ff */
[----:B------:R-:W-:Y:S01]  /*31c0*/  F2FP.BF16.F32.PACK_AB R17, R31, R30 ;  /* 0x0000001e1f11723e */ /* 0x000fe200000010ff */
[----:B------:R4:W-:Y:S01]  /*31d0*/  STS.128 [R115], R12 ;  /* 0x0000000c73007388 */ /* 0x0009e20000000c00 */
[----:B------:R-:W-:Y:S02]  /*31e0*/  F2FP.BF16.F32.PACK_AB R18, R33, R32 ;  /* 0x000000202112723e */ /* 0x000fe400000010ff */
[----:B------:R-:W-:-:S05]  /*31f0*/  F2FP.BF16.F32.PACK_AB R19, R35, R34 ;  /* 0x000000222313723e */ /* 0x000fca00000010ff */
[----:B------:R4:W-:Y:S01]  /*3200*/  STS.128 [R116], R16 ;  /* 0x0000001074007388 */ /* 0x0009e20000000c00 */
[----:B------:R1:W-:Y:S06]  /*3210*/  MEMBAR.ALL.CTA ;  /* 0x0000000000007992 */ /* 0x0003ec0000008000 */
[----:B-1----:R-:W1:Y:S02]  /*3220*/  FENCE.VIEW.ASYNC.S ;  /* 0x00000000000073c6 */ /* 0x002e640000000000 */
[----:B-1----:R-:W-:Y:S06]  /*3230*/  BAR.SYNC.DEFER_BLOCKING 0x2, 0x80 ;  /* 0x0082000000007b1d */ /* 0x002fec0000010000 */
[----:B------:R-:W-:Y:S05]  /*3240*/  BRA.U !UP4, `(.L_x_43) ;  /* 0x000000010c447547 */ /* 0x000fea000b800000 */
[----:B------:R-:W-:Y:S01]  /*3250*/  UIADD3 UR12, UP0, UPT, UR10, 0x240, URZ ;  /* 0x000002400a0c7890 */ /* 0x000fe2000ff1e0ff */
[----:B------:R-:W-:Y:S01]  /*3260*/  PLOP3.LUT P0, PT, PT, PT, PT, 0x80, 0x8 ;  /* 0x000000000008781c */ /* 0x000fe20003f0f070 */
[----:B------:R-:W-:Y:S01]  /*3270*/  IMAD R90, R89, 0x100, R90 ;  /* 0x00000100595a7824 */ /* 0x000fe200078e025a */
[----:B----4-:R-:W-:Y:S01]  /*3280*/  IADD3 R4, PT, PT, R87, 0x400, RZ ;  /* 0x0000040057047810 */ /* 0x010fe20007ffe0ff */
[----:B------:R-:W-:-:S12]  /*3290*/  UIADD3.X UR13, UPT, UPT, URZ, UR11, URZ, UP0, !UPT ;  /* 0x0000000bff0d7290 */ /* 0x000fd800087fe4ff */
.L_x_44:
[----:B------:R-:W-:Y:S02]  /*32a0*/  PLOP3.LUT P1, PT, P1, P0, PT, 0xf2, 0x2f ;  /* 0x00000000002f781c */ /* 0x000fe40000f21e72 */
[----:B------:R-:W-:-:S08]  /*32b0*/  @P0 R2UR P1, UR6, R123 ;  /* 0x000000007b0602ca */ /* 0x000fd00000020000 */
[----:B------:R-:W-:Y:S02]  /*32c0*/  PLOP3.LUT P1, PT, P1, P0, PT, 0xf2, 0x2f ;  /* 0x00000000002f781c */ /* 0x000fe40000f21e72 */
[----:B------:R-:W-:-:S08]  /*32d0*/  @P0 R2UR.OR P1, UR5, R90 ;  /* 0x000000005a0502ca */ /* 0x000fd00000120000 */
[----:B------:R-:W-:Y:S02]  /*32e0*/  PLOP3.LUT P1, PT, P1, P0, PT, 0xf2, 0x2f ;  /* 0x00000000002f781c */ /* 0x000fe40000f21e72 */
[----:B------:R-:W-:-:S08]  /*32f0*/  @P0 R2UR.OR P1, UR4, R4 ;  /* 0x00000000040402ca */ /* 0x000fd00000120000 */
[----:B------:R-:W-:Y:S02]  /*3300*/  @P0 PLOP3.LUT P0, PT, P1, PT, PT, 0x80, 0x8 ;  /* 0x000000000008081c */ /* 0x000fe40000f0f070 */
[----:B------:R-:W-:-:S03]  /*3310*/  PLOP3.LUT P1, PT, PT, PT, PT, 0x80, 0x8 ;  /* 0x000000000008781c */ /* 0x000fc60003f2f070 */
[----:B------:R1:W-:Y:S08]  /*3320*/  UTMASTG.2D [UR4], [UR12], desc[URZ] ;  /* 0x0000ff040c0073b5 */ /* 0x0003f00008009000 */
[----:B-1----:R-:W-:Y:S05]  /*3330*/  @P0 BRA.U.ANY `(.L_x_44) ;  /* 0xfffffffd00d80947 */ /* 0x002fea000393ffff */
[----:B------:R0:W-:Y:S01]  /*3340*/  UTMACMDFLUSH ;  /* 0x00000000000079b7 */ /* 0x0001e20000000000 */
[----:B------:R-:W-:-:S04]  /*3350*/  DEPBAR.LE SB0, 0x0 ;  /* 0x000080000000791a */ /* 0x000fc80000000000 */
.L_x_43:
[----:B------:R-:W-:Y:S01]  /*3360*/  FMUL2 R90, R76.F32x2.HI_LO, -1.4426950216293334961 ;  /* 0xbfb8aa3b4c5a784a */ /* 0x000fe20001000000 */
[----:B------:R-:W-:Y:S01]  /*3370*/  BAR.SYNC.DEFER_BLOCKING 0x2, 0x80 ;  /* 0x0082000000007b1d */ /* 0x000fe20000010000 */
[----:B----4-:R-:W-:Y:S02]  /*3380*/  FMUL2 R8, R30.F32x2.HI_LO, -1.4426950216293334961 ;  /* 0xbfb8aa3b1e08784a */ /* 0x010fe40001000000 */
[----:B------:R-:W-:Y:S02]  /*3390*/  FMUL2 R92, R74.F32x2.HI_LO, -1.4426950216293334961 ;  /* 0xbfb8aa3b4a5c784a */ /* 0x000fe40001000000 */
[----:B------:R-:W-:Y:S01]  /*33a0*/  FMUL2 R10, R28.F32x2.HI_LO, -1.4426950216293334961 ;  /* 0xbfb8aa3b1c0a784a */ /* 0x000fe20001000000 */
[----:B------:R-:W-:Y:S01]  /*33b0*/  MUFU.EX2 R90, R90 ;  /* 0x0000005a005a7308 */ /* 0x000fe20000000800 */
[----:B------:R-:W-:Y:S02]  /*33c0*/  FMUL2 R20, R80.F32x2.HI_LO, -1.4426950216293334961 ;  /* 0xbfb8aa3b5014784a */ /* 0x000fe40001000000 */
[----:B------:R-:W-:-:S02]  /*33d0*/  FMUL2 R4, R34.F32x2.HI_LO, -1.4426950216293334961 ;  /* 0xbfb8aa3b2204784a */ /* 0x000fc40001000000 */
[----:B------:R-:W-:Y:S02]  /*33e0*/  FMUL2 R22, R78.F32x2.HI_LO, -1.4426950216293334961 ;  /* 0xbfb8aa3b4e16784a */ /* 0x000fe40001000000 */
[----:B------:R-:W-:Y:S01]  /*33f0*/  FMUL2 R6, R32.F32x2.HI_LO, -1.4426950216293334961 ;  /* 0xbfb8aa3b2006784a */ /* 0x000fe20001000000 */
[----:B------:R-:W1:Y:S01]  /*3400*/  MUFU.EX2 R91, R91 ;  /* 0x0000005b005b7308 */ /* 0x000e620000000800 */
[----:B------:R-:W-:Y:S02]  /*3410*/  FMUL2 R100, R64.F32x2.HI_LO, -1.4426950216293334961 ;  /* 0xbfb8aa3b4064784a */ /* 0x000fe40001000000 */
[----:B------:R-:W-:Y:S02]  /*3420*/  FMUL2 R98, R68.F32x2.HI_LO, -1.4426950216293334961 ;  /* 0xbfb8aa3b4462784a */ /* 0x000fe40001000000 */
[----:B------:R-:W-:Y:S02]  /*3430*/  FMUL2 R96, R70.F32x2.HI_LO, -1.4426950216293334961 ;  /* 0xbfb8aa3b4660784a */ /* 0x000fe40001000000 */
[----:B------:R-:W-:Y:S01]  /*3440*/  FMUL2 R94, R72.F32x2.HI_LO, -1.4426950216293334961 ;  /* 0xbfb8aa3b485e784a */ /* 0x000fe20001000000 */
[----:B------:R-:W-:Y:S01]  /*3450*/  MUFU.EX2 R8, R8 ;  /* 0x0000000800087308 */ /* 0x000fe20000000800 */
[----:B------:R-:W-:-:S02]  /*3460*/  FMUL2 R18, R82.F32x2.HI_LO, -1.4426950216293334961 ;  /* 0xbfb8aa3b5212784a */ /* 0x000fc40001000000 */
[----:B------:R-:W-:Y:S02]  /*3470*/  FMUL2 R16, R84.F32x2.HI_LO, -1.4426950216293334961 ;  /* 0xbfb8aa3b5410784a */ /* 0x000fe40001000000 */
[----:B------:R-:W-:Y:S02]  /*3480*/  FMUL2 R14, R24.F32x2.HI_LO, -1.4426950216293334961 ;  /* 0xbfb8aa3b180e784a */ /* 0x000fe40001000000 */
[----:B------:R-:W-:Y:S01]  /*3490*/  FMUL2 R12, R26.F32x2.HI_LO, -1.4426950216293334961 ;  /* 0xbfb8aa3b1a0c784a */ /* 0x000fe20001000000 */
[----:B------:R-:W2:Y:S01]  /*34a0*/  MUFU.EX2 R9, R9 ;  /* 0x0000000900097308 */ /* 0x000ea20000000800 */
[----:B-1----:R-:W-:-:S07]  /*34b0*/  FADD2 R90, R90.F32x2.HI_LO, 1 ;  /* 0x3f8000005a5a744b */ /* 0x002fce0000200000 */
[----:B------:R-:W-:Y:S08]  /*34c0*/  MUFU.EX2 R92, R92 ;  /* 0x0000005c005c7308 */ /* 0x000ff00000000800 */
[----:B------:R-:W1:Y:S01]  /*34d0*/  MUFU.EX2 R93, R93 ;  /* 0x0000005d005d7308 */ /* 0x000e620000000800 */
[----:B--2---:R-:W-:-:S07]  /*34e0*/  FADD2 R8, R8.F32x2.HI_LO, 1 ;  /* 0x3f8000000808744b */ /* 0x004fce0000200000 */
[----:B------:R-:W-:Y:S08]  /*34f0*/  MUFU.EX2 R10, R10 ;  /* 0x0000000a000a7308 */ /* 0x000ff00000000800 */
        /* <DEDUP_REMOVED lines=38> */
[----:B------:R-:W-:Y:S08]  /*3760*/  MUFU.RCP R90, R90 ;  /* 0x0000005a005a7308 */ /* 0x000ff00000001000 */
[----:B------:R-:W1:Y:S01]  /*3770*/  MUFU.RCP R91, R91 ;  /* 0x0000005b005b7308 */ /* 0x000e620000001000 */
[----:B--2---:R-:W-:-:S07]  /*3780*/  FADD2 R12, R12.F32x2.HI_LO, 1 ;  /* 0x3f8000000c0c744b */ /* 0x004fce0000200000 */
[----:B------:R-:W-:Y:S08]  /*3790*/  MUFU.RCP R8, R8 ;  /* 0x0000000800087308 */ /* 0x000ff00000001000 */
[----:B------:R-:W2:Y:S01]  /*37a0*/  MUFU.RCP R9, R9 ;  /* 0x0000000900097308 */ /* 0x000ea20000001000 */
[----:B-1----:R-:W-:-:S04]  /*37b0*/  FMUL2 R90, R90.F32x2.HI_LO, R76.F32x2.HI_LO ;  /* 0x0000004c5a5a724a */ /* 0x002fc80000000000 */
[----:B------:R-:W-:-:S03]  /*37c0*/  FMUL2 R90, R90.F32x2.HI_LO, R46.F32x2.HI_LO ;  /* 0x0000002e5a5a724a */ /* 0x000fc60000000000 */
[----:B------:R-:W-:Y:S01]  /*37d0*/  MUFU.RCP R92, R92 ;  /* 0x0000005c005c7308 */ /* 0x000fe20000001000 */
[----:B------:R-:W-:-:S07]  /*37e0*/  FMUL2 R90, R90.F32x2.HI_LO, R88.F32 ;  /* 0x000000585a5a724a */ /* 0x000fce0001000000 */
[----:B------:R-:W1:Y:S01]  /*37f0*/  MUFU.RCP R93, R93 ;  /* 0x0000005d005d7308 */ /* 0x000e620000001000 */
[----:B--2---:R-:W-:-:S04]  /*3800*/  FMUL2 R8, R8.F32x2.HI_LO, R30.F32x2.HI_LO ;  /* 0x0000001e0808724a */ /* 0x004fc80000000000 */
[----:B------:R-:W-:-:S03]  /*3810*/  FMUL2 R8, R8.F32x2.HI_LO, R62.F32x2.HI_LO ;  /* 0x0000003e0808724a */ /* 0x000fc60000000000 */
[----:B------:R-:W-:Y:S01]  /*3820*/  MUFU.RCP R10, R10 ;  /* 0x0000000a000a7308 */ /* 0x000fe20000001000 */
[----:B------:R-:W-:-:S07]  /*3830*/  FMUL2 R8, R8.F32x2.HI_LO, R88.F32 ;  /* 0x000000580808724a */ /* 0x000fce0001000000 */
        /* <DEDUP_REMOVED lines=29> */
[----:B------:R-:W-:-:S05]  /*3a10*/  FMUL2 R6, R6.F32x2.HI_LO, R88.F32 ;  /* 0x000000580606724a */ /* 0x000fca0001000000 */
[----:B------:R-:W-:Y:S02]  /*3a20*/  FMNMX.NAN R28, |R23|, |R7|, !PT ;  /* 0x40000007171c7209 */ /* 0x000fe40007820200 */
[----:B------:R-:W2:Y:S01]  /*3a30*/  MUFU.RCP R99, R99 ;  /* 0x0000006300637308 */ /* 0x000ea20000001000 */
[----:B-1----:R-:W-:Y:S01]  /*3a40*/  FMUL2 R100, R100.F32x2.HI_LO, R64.F32x2.HI_LO ;  /* 0x000000406464724a */ /* 0x002fe20000000000 */
[----:B------:R-:W-:-:S03]  /*3a50*/  F2FP.SATFINITE.E4M3.F32.PACK_AB_MERGE_C R7, R7, R6, RZ ;  /* 0x000000060707723e */ /* 0x000fc600048070ff */
[----:B------:R-:W-:Y:S01]  /*3a60*/  FMUL2 R100, R100.F32x2.HI_LO, R2.F32x2.HI_LO ;  /* 0x000000026464724a */ /* 0x000fe20000000000 */
[-C--:B------:R-:W-:Y:S02]  /*3a70*/  FMNMX.NAN R3, |R90|, |R8|.reuse, !PT ;  /* 0x400000085a037209 */ /* 0x080fe40007820200 */
[----:B------:R-:W-:Y:S01]  /*3a80*/  MUFU.RCP R96, R96 ;  /* 0x0000006000607308 */ /* 0x000fe20000001000 */
[----:B------:R-:W-:Y:S01]  /*3a90*/  F2FP.SATFINITE.E4M3.F32.PACK_AB_MERGE_C R2, R9, R8, RZ ;  /* 0x000000080902723e */ /* 0x000fe200048070ff */
[----:B------:R-:W-:Y:S01]  /*3aa0*/  FMUL2 R100, R100.F32x2.HI_LO, R88.F32 ;  /* 0x000000586464724a */ /* 0x000fe20001000000 */
[----:B------:R-:W-:-:S05]  /*3ab0*/  FMNMX.NAN R8, |R93|, |R11|, !PT ;  /* 0x4000000b5d087209 */ /* 0x000fca0007820200 */
        /* <DEDUP_REMOVED lines=25> */
[----:B------:R-:W-:Y:S02]  /*3c50*/  FMNMX3.NAN R3, |R98|, |R16|, R3, !PT ;  /* 0x4000001062037276 */ /* 0x000fe40007820203 */
[----:B------:R-:W2:Y:S01]  /*3c60*/  MUFU.RCP R13, R13 ;  /* 0x0000000d000d7308 */ /* 0x000ea20000001000 */
[----:B-1----:R-:W-:Y:S01]  /*3c70*/  FMUL2 R14, R14.F32x2.HI_LO, R24.F32x2.HI_LO ;  /* 0x000000180e0e724a */ /* 0x002fe20000000000 */
[----:B------:R-:W-:Y:S02]  /*3c80*/  FMNMX.NAN R25, |R92|, |R10|, !PT ;  /* 0x4000000a5c197209 */ /* 0x000fe40007820200 */
[----:B------:R-:W-:Y:S01]  /*3c90*/  FMNMX.NAN R24, |R91|, |R9|, !PT ;  /* 0x400000095b187209 */ /* 0x000fe20007820200 */
[----:B------:R-:W-:Y:S01]  /*3ca0*/  FMUL2 R14, R14.F32x2.HI_LO, R52.F32x2.HI_LO ;  /* 0x000000340e0e724a */ /* 0x000fe20000000000 */
[----:B------:R-:W-:Y:S02]  /*3cb0*/  F2FP.SATFINITE.E4M3.F32.PACK_AB_MERGE_C R9, R97, R96, RZ ;  /* 0x000000606109723e */ /* 0x000fe400048070ff */
[----:B------:R-:W-:Y:S01]  /*3cc0*/  F2FP.SATFINITE.E4M3.F32.PACK_AB_MERGE_C R91, R91, R90, RZ ;  /* 0x0000005a5b5b723e */ /* 0x000fe200048070ff */
[----:B------:R-:W-:Y:S01]  /*3cd0*/  FMUL2 R14, R14.F32x2.HI_LO, R88.F32 ;  /* 0x000000580e0e724a */ /* 0x000fe20001000000 */
[----:B------:R-:W-:-:S02]  /*3ce0*/  FMNMX3.NAN R24, |R99|, |R17|, R24, !PT ;  /* 0x4000001163187276 */ /* 0x000fc40007820218 */
[----:B------:R-:W-:Y:S02]  /*3cf0*/  F2FP.SATFINITE.E4M3.F32.PACK_AB_MERGE_C R17, R17, R16, RZ ;  /* 0x000000101111723e */ /* 0x000fe400048070ff */
[----:B------:R-:W-:Y:S02]  /*3d00*/  FMNMX3.NAN R28, |R97|, |R15|, R28, !PT ;  /* 0x4000000f611c7276 */ /* 0x000fe4000782021c */
[----:B------:R-:W-:Y:S01]  /*3d10*/  FMNMX3.NAN R25, |R100|, |R18|, R25, !PT ;  /* 0x4000001264197276 */ /* 0x000fe20007820219 */
[----:B--2---:R-:W-:Y:S01]  /*3d20*/  FMUL2 R12, R12.F32x2.HI_LO, R26.F32x2.HI_LO ;  /* 0x0000001a0c0c724a */ /* 0x004fe20000000000 */
[----:B------:R-:W-:Y:S02]  /*3d30*/  F2FP.SATFINITE.E4M3.F32.PACK_AB_MERGE_C R27, R11, R10, RZ ;  /* 0x0000000a0b1b723e */ /* 0x000fe400048070ff */
[----:B------:R-:W-:Y:S01]  /*3d40*/  FMNMX.NAN R10, |R21|, |R5|, !PT ;  /* 0x40000005150a7209 */ /* 0x000fe20007820200 */
[----:B------:R-:W-:Y:S01]  /*3d50*/  FMUL2 R12, R12.F32x2.HI_LO, R58.F32x2.HI_LO ;  /* 0x0000003a0c0c724a */ /* 0x000fe20000000000 */
[----:B------:R-:W-:-:S02]  /*3d60*/  F2FP.SATFINITE.E4M3.F32.PACK_AB_MERGE_C R11, R21, R20, RZ ;  /* 0x00000014150b723e */ /* 0x000fc400048070ff */
[----:B------:R-:W-:Y:S01]  /*3d70*/  FMNMX.NAN R21, |R20|, |R4|, !PT ;  /* 0x4000000414157209 */ /* 0x000fe20007820200 */
[----:B------:R-:W-:Y:S01]  /*3d80*/  FMUL2 R12, R12.F32x2.HI_LO, R88.F32 ;  /* 0x000000580c0c724a */ /* 0x000fe20001000000 */
[----:B------:R-:W-:Y:S02]  /*3d90*/  F2FP.SATFINITE.E4M3.F32.PACK_AB_MERGE_C R20, R5, R4, RZ ;  /* 0x000000040514723e */ /* 0x000fe400048070ff */
[----:B------:R-:W-:Y:S02]  /*3da0*/  F2FP.SATFINITE.E4M3.F32.PACK_AB_MERGE_C R4, R23, R22, RZ ;  /* 0x000000161704723e */ /* 0x000fe400048070ff */
[----:B------:R-:W-:Y:S02]  /*3db0*/  FMNMX.NAN R23, |R22|, |R6|, !PT ;  /* 0x4000000616177209 */ /* 0x000fe40007820200 */
[----:B------:R-:W-:Y:S02]  /*3dc0*/  F2FP.SATFINITE.E4M3.F32.PACK_AB_MERGE_C R22, R99, R98, RZ ;  /* 0x000000626316723e */ /* 0x000fe400048070ff */
[----:B------:R-:W-:-:S02]  /*3dd0*/  F2FP.SATFINITE.E4M3.F32.PACK_AB_MERGE_C R5, R101, R100, RZ ;  /* 0x000000646505723e */ /* 0x000fc400048070ff */
[----:B------:R-:W-:Y:S02]  /*3de0*/  F2FP.SATFINITE.E4M3.F32.PACK_AB_MERGE_C R6, R95, R94, RZ ;  /* 0x0000005e5f06723e */ /* 0x000fe400048070ff */
[----:B------:R-:W-:Y:S02]  /*3df0*/  FMNMX3.NAN R101, |R101|, |R19|, R8, !PT ;  /* 0x4000001365657276 */ /* 0x000fe40007820208 */
[----:B------:R-:W-:Y:S02]  /*3e00*/  PRMT R8, R5, 0x5410, R22 ;  /* 0x0000541005087816 */ /* 0x000fe40000000016 */
[----:B------:R-:W-:Y:S02]  /*3e10*/  PRMT R9, R9, 0x5410, R6 ;  /* 0x0000541009097816 */ /* 0x000fe40000000006 */
[----:B------:R-:W-:Y:S02]  /*3e20*/  F2FP.SATFINITE.E4M3.F32.PACK_AB_MERGE_C R26, R93, R92, RZ ;  /* 0x0000005c5d1a723e */ /* 0x000fe400048070ff */
[----:B------:R-:W-:-:S02]  /*3e30*/  F2FP.SATFINITE.E4M3.F32.PACK_AB_MERGE_C R6, R13, R12, RZ ;  /* 0x0000000c0d06723e */ /* 0x000fc400048070ff */
[----:B------:R-:W-:Y:S02]  /*3e40*/  F2FP.SATFINITE.E4M3.F32.PACK_AB_MERGE_C R5, R15, R14, RZ ;  /* 0x0000000e0f05723e */ /* 0x000fe400048070ff */
[----:B------:R-:W-:Y:S02]  /*3e50*/  F2FP.SATFINITE.E4M3.F32.PACK_AB_MERGE_C R22, R19, R18, RZ ;  /* 0x000000121316723e */ /* 0x000fe400048070ff */
[----:B------:R-:W-:Y:S02]  /*3e60*/  FMNMX3.NAN R29, |R95|, |R13|, R10, !PT ;  /* 0x4000000d5f1d7276 */ /* 0x000fe4000782020a */
[----:B------:R-:W-:Y:S02]  /*3e70*/  PRMT R10, R26, 0x5410, R91 ;  /* 0x000054101a0a7816 */ /* 0x000fe4000000005b */
[----:B------:R-:W-:Y:S02]  /*3e80*/  PRMT R11, R4, 0x5410, R11 ;  /* 0x00005410040b7816 */ /* 0x000fe4000000000b */
[----:B------:R-:W-:-:S02]  /*3e90*/  PRMT R5, R5, 0x5410, R6 ;  /* 0x0000541005057816 */ /* 0x000fc40000000006 */
[----:B------:R-:W-:Y:S01]  /*3ea0*/  PRMT R4, R22, 0x5410, R17 ;  /* 0x0000541016047816 */ /* 0x000fe20000000011 */
[----:B------:R1:W-:Y:S01]  /*3eb0*/  STS.128 [R117], R8 ;  /* 0x0000000875007388 */ /* 0x0003e20000000c00 */
[----:B------:R-:W-:Y:S02]  /*3ec0*/  PRMT R6, R27, 0x5410, R2 ;  /* 0x000054101b067816 */ /* 0x000fe40000000002 */
[----:B------:R-:W-:Y:S02]  /*3ed0*/  PRMT R7, R7, 0x5410, R20 ;  /* 0x0000541007077816 */ /* 0x000fe40000000014 */
[----:B------:R-:W-:Y:S02]  /*3ee0*/  FMNMX3.NAN R12, |R94|, |R12|, R21, !PT ;  /* 0x4000000c5e0c7276 */ /* 0x000fe40007820215 */
[----:B------:R-:W-:Y:S01]  /*3ef0*/  FMNMX3.NAN R14, |R96|, |R14|, R23, !PT ;  /* 0x4000000e600e7276 */ /* 0x000fe20007820217 */
[----:B------:R1:W-:Y:S01]  /*3f00*/  STS.128 [R118], R4 ;  /* 0x0000000476007388 */ /* 0x0003e20000000c00 */
[----:B------:R-:W-:-:S02]  /*3f10*/  FMNMX.NAN R24, R24, R29, !PT ;  /* 0x0000001d18187209 */ /* 0x000fc40007820000 */
[----:B------:R-:W-:Y:S01]  /*3f20*/  FMNMX.NAN R3, R3, R12, !PT ;  /* 0x0000000c03037209 */ /* 0x000fe20007820000 */
[----:B------:R2:W-:Y:S06]  /*3f30*/  MEMBAR.ALL.CTA ;  /* 0x0000000000007992 */ /* 0x0005ec0000008000 */
[----:B--2---:R-:W2:Y:S01]  /*3f40*/  FENCE.VIEW.ASYNC.S ;  /* 0x00000000000073c6 */ /* 0x004ea20000000000 */
[----:B------:R-:W-:Y:S02]  /*3f50*/  FMNMX3.NAN R24, R101, R28, R24, !PT ;  /* 0x0000001c65187276 */ /* 0x000fe40007820018 */
[----:B------:R-:W-:-:S04]  /*3f60*/  FMNMX3.NAN R3, R25, R14, R3, !PT ;  /* 0x0000000e19037276 */ /* 0x000fc80007820003 */
[----:B------:R-:W-:-:S04]  /*3f70*/  FMNMX3.NAN R24, R3, R24, RZ, !PT ;  /* 0x0000001803187276 */ /* 0x000fc800078200ff */
[----:B------:R-:W-:Y:S01]  /*3f80*/  FMNMX R129, R24, R129, !PT ;  /* 0x0000008118817209 */ /* 0x000fe20007800000 */
[----:B--2---:R-:W-:Y:S06]  /*3f90*/  BAR.SYNC.DEFER_BLOCKING 0x2, 0x80 ;  /* 0x0082000000007b1d */ /* 0x004fec0000010000 */
[----:B------:R-:W-:Y:S05]  /*3fa0*/  BRA.U !UP4, `(.L_x_45) ;  /* 0x000000010c447547 */ /* 0x000fea000b800000 */
[----:B------:R-:W-:Y:S01]  /*3fb0*/  IMAD R124, R89, 0x4, R124 ;  /* 0x00000004597c7824 */ /* 0x000fe200078e027c */
[----:B------:R-:W-:Y:S01]  /*3fc0*/  UIADD3 UR12, UP0, UPT, UR10, 0x2c0, URZ ;  /* 0x000002c00a0c7890 */ /* 0x000fe2000ff1e0ff */
[----:B------:R-:W-:Y:S02]  /*3fd0*/  PLOP3.LUT P0, PT, PT, PT, PT, 0x80, 0x8 ;  /* 0x000000000008781c */ /* 0x000fe40003f0f070 */
[----:B------:R-:W-:Y:S01]  /*3fe0*/  IADD3 R2, PT, PT, R87, 0x4400, RZ ;  /* 0x0000440057027810 */ /* 0x000fe20007ffe0ff */
[----:B------:R-:W-:Y:S01]  /*3ff0*/  IMAD.SHL.U32 R124, R124, 0x20, RZ ;  /* 0x000000207c7c7824 */ /* 0x000fe200078e00ff */
[----:B------:R-:W-:-:S12]  /*4000*/  UIADD3.X UR13, UPT, UPT, URZ, UR11, URZ, UP0, !UPT ;  /* 0x0000000bff0d7290 */ /* 0x000fd800087fe4ff */
.L_x_46:
        /* <DEDUP_REMOVED lines=9> */
[----:B--2---:R-:W-:Y:S05]  /*40a0*/  @P0 BRA.U.ANY `(.L_x_46) ;  /* 0xfffffffd00d80947 */ /* 0x004fea000393ffff */
[----:B------:R0:W-:Y:S02]  /*40b0*/  UTMACMDFLUSH ;  /* 0x00000000000079b7 */ /* 0x0001e40000000000 */
.L_x_45:
[----:B------:R-:W-:Y:S01]  /*40c0*/  BAR.SYNC.DEFER_BLOCKING 0x2, 0x80 ;  /* 0x0082000000007b1d */ /* 0x000fe20000010000 */
[----:B------:R-:W-:Y:S02]  /*40d0*/  IADD3 R127, PT, PT, R127, 0x1, RZ ;  /* 0x000000017f7f7810 */ /* 0x000fe40007ffe0ff */
[----:B------:R-:W-:-:S03]  /*40e0*/  IADD3 R128, PT, PT, R128, -0x1, RZ ;  /* 0xffffffff80807810 */ /* 0x000fc60007ffe0ff */
[----:B------:R-:W-:Y:S05]  /*40f0*/  @!P2 BRA `(.L_x_47) ;  /* 0xffffffe800d0a947 */ /* 0x000fea000383ffff */
[-C--:B------:R-:W-:Y:S01]  /*4100*/  LEA R3, R108, R87.reuse, 0x3 ;  /* 0x000000576c037211 */ /* 0x080fe200078e18ff */
[----:B------:R-:W-:Y:S01]  /*4110*/  BSSY B0, `(.L_x_48) ;  /* 0x0000005000007945 */ /* 0x000fe20003800000 */
[----:B-1----:R-:W-:Y:S02]  /*4120*/  SHF.L.U32 R4, R106, 0x1f, RZ ;  /* 0x0000001f6a047819 */ /* 0x002fe400000006ff */
[----:B------:R-:W-:Y:S02]  /*4130*/  LEA R91, R108, R87, 0x4 ;  /* 0x000000576c5b7211 */ /* 0x000fe400078e20ff */
[----:B------:R-:W1:Y:S02]  /*4140*/  SYNCS.PHASECHK.TRANS64.TRYWAIT P0, [R3+URZ+0x50], R4 ;  /* 0x00005004030075a7 */ /* 0x000e6400080011ff */
[----:B-1----:R-:W-:Y:S05]  /*4150*/  @!P0 BRA `(.L_x_49) ;  /* 0x0000000800bc8947 */ /* 0x002fea0003800000 */
.L_x_81:
[----:B------:R-:W-:Y:S05]  /*4160*/  BSYNC B0 ;  /* 0x0000000000007941 */ /* 0x000fea0003800000 */
.L_x_48:
[----:B------:R-:W2:Y:S01]  /*4170*/  LDS.128 R88, [R91+0x38410] ;  /* 0x038410005b587984 */ /* 0x000ea20000000c00 */
[----:B------:R-:W-:Y:S01]  /*4180*/  CREDUX.MAXABS.F32.NAN UR4, R129 ;  /* 0x00000000810472cc */ /* 0x000fe20000006400 */
[----:B------:R-:W-:Y:S01]  /*4190*/  BSSY.RECONVERGENT B0, `(.L_x_50) ;  /* 0x0000013000007945 */ /* 0x000fe20003800200 */
[----:B------:R-:W-:Y:S01]  /*41a0*/  ISETP.NE.AND P0, PT, R102, RZ, PT ;  /* 0x000000ff6600720c */ /* 0x000fe20003f05270 */
[----:B------:R3:W-:Y:S06]  /*41b0*/  MEMBAR.ALL.CTA ;  /* 0x0000000000007992 */ /* 0x0007ec0000008000 */
[----:B---3--:R-:W3:Y:S01]  /*41c0*/  FENCE.VIEW.ASYNC.S ;  /* 0x00000000000073c6 */ /* 0x008ee20000000000 */
[----:B------:R-:W-:-:S03]  /*41d0*/  VIADD R108, R108, 0x1 ;  /* 0x000000016c6c7836 */ /* 0x000fc60000000000 */
[----:B------:R-:W-:Y:S01]  /*41e0*/  IMAD.U32 R2, RZ, RZ, UR4 ;  /* 0x00000004ff027e24 */ /* 0x000fe2000f8e00ff */
[----:B---3--:R3:W-:Y:S04]  /*41f0*/  SYNCS.ARRIVE.TRANS64.ART0 RZ, [R3+URZ+0x60], R0 ;  /* 0x0000600003ff79a7 */ /* 0x0087e800085000ff */
[----:B------:R3:W-:Y:S01]  /*4200*/  @!P0 STS [R119+0x38400], R2 ;  /* 0x0384000277008388 */ /* 0x0007e20000000800 */
[----:B------:R-:W-:Y:S01]  /*4210*/  BAR.SYNC.DEFER_BLOCKING 0x2, 0x80 ;  /* 0x0082000000007b1d */ /* 0x000fe20000010000 */
[----:B------:R-:W-:-:S13]  /*4220*/  LOP3.LUT P0, RZ, R121, R102, RZ, 0xfc, !PT ;  /* 0x0000006679ff7212 */ /* 0x000fda000780fcff */
[----:B------:R-:W-:Y:S05]  /*4230*/  @P0 BRA `(.L_x_51) ;  /* 0x0000000000200947 */ /* 0x000fea0003800000 */
[----:B------:R-:W-:Y:S01]  /*4240*/  IMAD.U32 R87, RZ, RZ, UR7 ;  /* 0x00000007ff577e24 */ /* 0x000fe2000f8e00ff */
[----:B------:R-:W4:Y:S04]  /*4250*/  LDCU.64 UR4, c[0x0][0x740] ;  /* 0x0000e800ff0477ac */ /* 0x000f280008000a00 */
[----:B-1----:R-:W1:Y:S01]  /*4260*/  LDS.128 R4, [R87+0x38400] ;  /* 0x0384000057047984 */ /* 0x002e620000000c00 */
[----:B---34-:R-:W-:-:S04]  /*4270*/  LEA R2, P0, R103, UR4, 0x2 ;  /* 0x0000000467027c11 */ /* 0x018fc8000f8010ff */
[----:B------:R-:W-:Y:S02]  /*4280*/  LEA.HI.X R3, R103, UR5, R86, 0x2, P0 ;  /* 0x0000000567037c11 */ /* 0x000fe400080f1456 */
[----:B-1----:R-:W-:-:S04]  /*4290*/  FMNMX3 R4, R4, RZ, R5, !PT ;  /* 0x000000ff04047276 */ /* 0x002fc80007800005 */
[----:B------:R-:W-:-:S05]  /*42a0*/  FMNMX3 R7, R4, R6, R7, !PT ;  /* 0x0000000604077276 */ /* 0x000fca0007800007 */
[----:B------:R4:W-:Y:S02]  /*42b0*/  REDG.E.MAX.S32.STRONG.GPU desc[UR14][R2.64], R7 ;  /* 0x000000070200798e */ /* 0x0009e4000d12e30e */
.L_x_51:
[----:B------:R-:W-:Y:S05]  /*42c0*/  BSYNC.RECONVERGENT B0 ;  /* 0x0000000000007941 */ /* 0x000fea0003800200 */
.L_x_50:
[----:B--2---:R-:W-:Y:S02]  /*42d0*/  ISETP.NE.AND P0, PT, R91, 0x1, PT ;  /* 0x000000015b00780c */ /* 0x004fe40003f05270 */
[----:B------:R-:W-:-:S04]  /*42e0*/  ISETP.NE.AND P1, PT, R108, 0x2, PT ;  /* 0x000000026c00780c */ /* 0x000fc80003f25270 */
[----:B-1-34-:R-:W-:Y:S02]  /*42f0*/  SEL R3, RZ, 0x1, P1 ;  /* 0x00000001ff037807 */ /* 0x01afe40000800000 */
[----:B------:R-:W-:Y:S02]  /*4300*/  SEL R108, R108, RZ, P1 ;  /* 0x000000ff6c6c7207 */ /* 0x000fe40000800000 */
[----:B------:R-:W-:-:S03]  /*4310*/  LOP3.LUT R106, R106, R3, RZ, 0x3c, !PT ;  /* 0x000000036a6a7212 */ /* 0x000fc600078e3cff */
[----:B------:R-:W-:Y:S05]  /*4320*/  @!P0 BRA `(.L_x_52) ;  /* 0xffffffe800008947 */ /* 0x000fea000383ffff */
.L_x_39:
[----:B------:R-:W-:Y:S05]  /*4330*/  BRA.U !UP4, `(.L_x_53) ;  /* 0x000000010c1c7547 */ /* 0x000fea000b800000 */
[----:B------:R-:W1:Y:S01]  /*4340*/  S2UR UR4, SR_CgaCtaId ;  /* 0x00000000000479c3 */ /* 0x000e620000008800 */
[----:B------:R-:W-:Y:S01]  /*4350*/  ELECT P0, URZ, PT ;  /* 0x0000000000ff782f */ /* 0x000fe20003800000 */
[----:B----4-:R-:W-:Y:S01]  /*4360*/  HFMA2 R2, -RZ, RZ, 0, 5.9604644775390625e-08 ;  /* 0x00000001ff027431 */ /* 0x010fe200000001ff */
[----:B------:R-:W-:-:S05]  /*4370*/  UMOV UR5, 0x40 ;  /* 0x0000004000057882 */ /* 0x000fca0000000000 */
[----:B------:R-:W-:Y:S01]  /*4380*/  UVIRTCOUNT.DEALLOC.SMPOOL 0x80 ;  /* 0x000000800000784c */ /* 0x000fe20000000000 */
[----:B-1----:R-:W-:-:S09]  /*4390*/  ULEA UR4, UR4, UR5, 0x18 ;  /* 0x0000000504047291 */ /* 0x002fd2000f8ec0ff */
[----:B------:R1:W-:Y:S03]  /*43a0*/  @P0 STS.U8 [UR4], R2 ;  /* 0x00000002ff000988 */ /* 0x0003e60008000004 */
.L_x_53:
[----:B------:R-:W-:Y:S06]  /*43b0*/  BAR.SYNC.DEFER_BLOCKING 0x2, 0x80 ;  /* 0x0082000000007b1d */ /* 0x000fec0000010000 */
[----:B------:R-:W-:Y:S05]  /*43c0*/  BRA.U !UP4, `(.L_x_54) ;  /* 0x000000010c9c7547 */ /* 0x000fea000b800000 */
[----:B------:R-:W3:Y:S01]  /*43d0*/  S2UR UR5, SR_CgaCtaId ;  /* 0x00000000000579c3 */ /* 0x000ee20000008800 */
[----:B------:R-:W-:Y:S01]  /*43e0*/  NOP ;  /* 0x0000000000007918 */ /* 0x000fe20000000000 */
[----:B------:R-:W-:Y:S01]  /*43f0*/  UMOV UR4, 0x50 ;  /* 0x0000005000047882 */ /* 0x000fe20000000000 */
[----:B------:R-:W-:Y:S01]  /*4400*/  LOP3.LUT R4, R120, 0xffff, RZ, 0xc0, !PT ;  /* 0x0000ffff78047812 */ /* 0x000fe200078ec0ff */
[----:B------:R-:W-:-:S03]  /*4410*/  IMAD.MOV.U32 R3, RZ, RZ, 0xffff ;  /* 0x0000ffffff037424 */ /* 0x000fc600078e00ff */
[----:B------:R-:W-:-:S04]  /*4420*/  SHF.R.U32.HI R4, RZ, 0x5, R4 ;  /* 0x00000005ff047819 */ /* 0x000fc80000011604 */
[----:B------:R-:W-:Y:S01]  /*4430*/  SHF.L.U32 R3, R3, R4, RZ ;  /* 0x0000000403037219 */ /* 0x000fe200000006ff */
[----:B------:R-:W-:-:S05]  /*4440*/  VIADD R5, R4, 0x10 ;  /* 0x0000001004057836 */ /* 0x000fca0000000000 */
[----:B------:R-:W-:Y:S01]  /*4450*/  SHF.L.U32 R0, R0, R5, RZ ;  /* 0x0000000500007219 */ /* 0x000fe200000006ff */
[----:B---3--:R-:W-:-:S03]  /*4460*/  ULEA UR5, UR5, UR4, 0x18 ;  /* 0x0000000405057291 */ /* 0x008fc6000f8ec0ff */
[----:B------:R-:W-:-:S04]  /*4470*/  LOP3.LUT R5, R0, R3, RZ, 0xfc, !PT ;  /* 0x0000000300057212 */ /* 0x000fc800078efcff */
[C---:B------:R-:W-:Y:S02]  /*4480*/  LOP3.LUT R3, R5.reuse, 0xffff, RZ, 0xc0, !PT ;  /* 0x0000ffff05037812 */ /* 0x040fe400078ec0ff */
[----:B-1--4-:R-:W1:Y:S02]  /*4490*/  LDS R2, [UR5] ;  /* 0x00000005ff027984 */ /* 0x012e640008000800 */
[----:B-1----:R-:W-:-:S04]  /*44a0*/  LOP3.LUT R0, R5, 0xffff, R2, 0x80, !PT ;  /* 0x0000ffff05007812 */ /* 0x002fc800078e8002 */
[----:B------:R-:W-:-:S13]  /*44b0*/  ISETP.NE.AND P0, PT, R0, R3, PT ;  /* 0x000000030000720c */ /* 0x000fda0003f05270 */
[----:B------:R-:W-:Y:S05]  /*44c0*/  @P0 BRA `(.L_x_55) ;  /* 0x0000000000500947 */ /* 0x000fea0003800000 */
[----:B------:R-:W-:Y:S02]  /*44d0*/  SHF.R.U32.HI R0, RZ, 0x10, R2 ;  /* 0x00000010ff007819 */ /* 0x000fe40000011602 */
[----:B------:R-:W-:-:S04]  /*44e0*/  SHF.R.U32.HI R3, RZ, 0x10, R5 ;  /* 0x00000010ff037819 */ /* 0x000fc80000011605 */
[----:B------:R-:W-:-:S04]  /*44f0*/  LOP3.LUT R0, R0, R3, RZ, 0xc0, !PT ;  /* 0x0000000300007212 */ /* 0x000fc800078ec0ff */
[----:B------:R-:W-:-:S13]  /*4500*/  ISETP.NE.AND P0, PT, R0, R3, PT ;  /* 0x000000030000720c */ /* 0x000fda0003f05270 */
[----:B------:R-:W-:Y:S05]  /*4510*/  @P0 BRA `(.L_x_56) ;  /* 0x0000000000300947 */ /* 0x000fea0003800000 */
[----:B------:R-:W-:Y:S01]  /*4520*/  R2UR UR8, R5 ;  /* 0x00000000050872ca */ /* 0x000fe200000e0000 */
[----:B------:R-:W1:Y:S01]  /*4530*/  S2R R2, SR_LANEID ;  /* 0x0000000000027919 */ /* 0x000e620000000000 */
[----:B------:R-:W-:Y:S02]  /*4540*/  VOTEU.ANY UR6, UPT, PT ;  /* 0x0000000000067886 */ /* 0x000fe400038e0100 */
[----:B------:R-:W-:-:S09]  /*4550*/  UFLO.U32 UR6, UR6 ;  /* 0x00000006000672bd */ /* 0x000fd200080e0000 */
[----:B------:R-:W-:-:S06]  /*4560*/  ULOP3.LUT UR8, URZ, UR8, URZ, 0x33, !UPT ;  /* 0x00000008ff087292 */ /* 0x000fcc000f8e33ff */
[----:B------:R-:W-:-:S04]  /*4570*/  IMAD.U32 R0, RZ, RZ, UR8 ;  /* 0x00000008ff007e24 */ /* 0x000fc8000f8e00ff */
[----:B------:R-:W3:Y:S02]  /*4580*/  REDUX UR4, R0 ;  /* 0x00000000000473c4 */ /* 0x000ee40000000000 */
[----:B------:R4:W-:Y:S01]  /*4590*/  UTCATOMSWS.AND URZ, UR8 ;  /* 0x0000000800ff79e3 */ /* 0x0009e20008000000 */
[----:B-1----:R-:W-:Y:S01]  /*45a0*/  ISETP.EQ.U32.AND P0, PT, R2, UR6, PT ;  /* 0x0000000602007c0c */ /* 0x002fe2000bf02070 */
[----:B---3--:R-:W-:-:S12]  /*45b0*/  IMAD.U32 R2, RZ, RZ, UR4 ;  /* 0x00000004ff027e24 */ /* 0x008fd8000f8e00ff */
[----:B------:R4:W-:Y:S01]  /*45c0*/  @P0 ATOMS.AND RZ, [UR5], R2 ;  /* 0x00000002ffff098c */ /* 0x0009e2000a800005 */
[----:B------:R-:W-:Y:S05]  /*45d0*/  BRA `(.L_x_57) ;  /* 0x0000000000147947 */ /* 0x000fea0003800000 */
.L_x_56:
[----:B------:R-:W-:Y:S02]  /*45e0*/  MOV R2, 0x4600 ;  /* 0x0000460000027802 */ /* 0x000fe40000000f00 */
[----:B--2---:R-:W-:Y:S05]  /*45f0*/  CALL.REL.NOINC `($__internal_0_$__cuda_sm10x_tcgen05_guardrail_trap_col_being_dealloced_not_returned_by_alloc) ;  /* 0x0000000400ac7944 */ /* 0x004fea0003c00000 */
[----:B------:R-:W-:Y:S05]  /*4600*/  BRA `(.L_x_57) ;  /* 0x0000000000087947 */ /* 0x000fea0003800000 */
.L_x_55:
[----:B------:R-:W-:Y:S02]  /*4610*/  MOV R2, 0x4630 ;  /* 0x0000463000027802 */ /* 0x000fe40000000f00 */
[----:B--2---:R-:W-:Y:S05]  /*4620*/  CALL.REL.NOINC `($__internal_2_$__cuda_sm10x_tcgen05_guardrail_trap_unallocated_columns_being_dealloced) ;  /* 0x0000000400b87944 */ /* 0x004fea0003c00000 */
.L_x_57:
[----:B------:R-:W-:Y:S01]  /*4630*/  NOP ;  /* 0x0000000000007918 */ /* 0x000fe20000000000 */
.L_x_54:
[----:B------:R-:W-:-:S04]  /*4640*/  DEPBAR.LE SB0, 0x0 ;  /* 0x000080000000791a */ /* 0x000fc80000000000 */
[----:B------:R-:W-:-:S04]  /*4650*/  DEPBAR.LE SB0, 0x0 ;  /* 0x000080000000791a */ /* 0x000fc80000000000 */
[----:B----4-:R-:W-:Y:S05]  /*4660*/  EXIT ;  /* 0x000000000000794d */ /* 0x010fea0003800000 */
.L_x_9:
[----:B------:R-:W-:-:S07]  /*4670*/  MOV R20, R21 ;  /* 0x0000001500147202 */ /* 0x000fce0000000f00 */
.L_x_58:
[----:B----4-:R4:W3:Y:S02]  /*4680*/  SYNCS.PHASECHK.TRANS64.TRYWAIT P0, [R14+URZ+0x60], R21 ;  /* 0x000060150e0075a7 */ /* 0x0108e400080011ff */
[----:B---3--:R-:W-:Y:S05]  /*4690*/  @!P0 NANOSLEEP.SYNCS 0x989680 ;  /* 0x009896800000895d */ /* 0x008fea0003900000 */
[----:B------:R-:W3:Y:S02]  /*46a0*/  @!P0 SYNCS.PHASECHK.TRANS64 P0, [R14+URZ+0x60], R21 ;  /* 0x000060150e0085a7 */ /* 0x000ee400080010ff */
[----:B---3--:R-:W-:Y:S05]  /*46b0*/  @!P0 BRA `(.L_x_58) ;  /* 0xfffffffc00f08947 */ /* 0x008fea000383ffff */
[----:B------:R-:W-:Y:S05]  /*46c0*/  BRA `(.L_x_59) ;  /* 0xffffffc4006c7947 */ /* 0x000fea000383ffff */
.L_x_11:
[----:B------:R-:W-:-:S07]  /*46d0*/  MOV R7, R6 ;  /* 0x0000000600077202 */ /* 0x000fce0000000f00 */
.L_x_60:
[----:B--2---:R2:W3:Y:S02]  /*46e0*/  SYNCS.PHASECHK.TRANS64.TRYWAIT P0, [R2+URZ+0x60], R7 ;  /* 0x00006007020075a7 */ /* 0x0044e400080011ff */
[----:B---3--:R-:W-:Y:S05]  /*46f0*/  @!P0 NANOSLEEP.SYNCS 0x989680 ;  /* 0x009896800000895d */ /* 0x008fea0003900000 */
[----:B------:R-:W3:Y:S02]  /*4700*/  @!P0 SYNCS.PHASECHK.TRANS64 P0, [R2+URZ+0x60], R7 ;  /* 0x00006007020085a7 */ /* 0x000ee400080010ff */
[----:B---3--:R-:W-:Y:S05]  /*4710*/  @!P0 BRA `(.L_x_60) ;  /* 0xfffffffc00f08947 */ /* 0x008fea000383ffff */
[----:B------:R-:W-:Y:S05]  /*4720*/  BRA `(.L_x_61) ;  /* 0xffffffc800107947 */ /* 0x000fea000383ffff */
.L_x_12:
[----:B------:R-:W-:-:S07]  /*4730*/  MOV R13, R12 ;  /* 0x0000000c000d7202 */ /* 0x000fce0000000f00 */
.L_x_62:
[----:B--2---:R2:W3:Y:S02]  /*4740*/  SYNCS.PHASECHK.TRANS64.TRYWAIT P0, [R8+URZ+0x60], R13 ;  /* 0x0000600d080075a7 */ /* 0x0044e400080011ff */
[----:B---3--:R-:W-:Y:S05]  /*4750*/  @!P0 NANOSLEEP.SYNCS 0x989680 ;  /* 0x009896800000895d */ /* 0x008fea0003900000 */
[----:B------:R-:W3:Y:S02]  /*4760*/  @!P0 SYNCS.PHASECHK.TRANS64 P0, [R8+URZ+0x60], R13 ;  /* 0x0000600d080085a7 */ /* 0x000ee400080010ff */
[----:B---3--:R-:W-:Y:S05]  /*4770*/  @!P0 BRA `(.L_x_62) ;  /* 0xfffffffc00f08947 */ /* 0x008fea000383ffff */
[----:B------:R-:W-:Y:S05]  /*4780*/  BRA `(.L_x_4) ;  /* 0xffffffc800447947 */ /* 0x000fea000383ffff */
.L_x_14:
[----:B------:R-:W-:-:S07]  /*4790*/  MOV R0, UR23 ;  /* 0x0000001700007c02 */ /* 0x000fce0008000f00 */
.L_x_63:
[----:B---3--:R3:W4:Y:S02]  /*47a0*/  SYNCS.PHASECHK.TRANS64.TRYWAIT P0, [R0+URZ+0x50], RZ ;  /* 0x000050ff000075a7 */ /* 0x00872400080011ff */
[----:B----4-:R-:W-:Y:S05]  /*47b0*/  @!P0 NANOSLEEP.SYNCS 0x989680 ;  /* 0x009896800000895d */ /* 0x010fea0003900000 */
[----:B------:R-:W4:Y:S02]  /*47c0*/  @!P0 SYNCS.PHASECHK.TRANS64 P0, [R0+URZ+0x50], RZ ;  /* 0x000050ff000085a7 */ /* 0x000f2400080010ff */
[----:B----4-:R-:W-:Y:S05]  /*47d0*/  @!P0 BRA `(.L_x_63) ;  /* 0xfffffffc00f08947 */ /* 0x010fea000383ffff */
[----:B------:R-:W-:Y:S05]  /*47e0*/  BRA `(.L_x_64) ;  /* 0xffffffc800487947 */ /* 0x000fea000383ffff */
.L_x_17:
[----:B------:R-:W-:Y:S02]  /*47f0*/  MOV R4, UR11 ;  /* 0x0000000b00047c02 */ /* 0x000fe40008000f00 */
[----:B------:R-:W-:Y:S02]  /*4800*/  MOV R5, UR11 ;  /* 0x0000000b00057c02 */ /* 0x000fe40008000f00 */
[----:B------:R-:W-:-:S07]  /*4810*/  MOV R0, UR5 ;  /* 0x0000000500007c02 */ /* 0x000fce0008000f00 */
.L_x_65:
[----:B--2---:R2:W3:Y:S02]  /*4820*/  SYNCS.PHASECHK.TRANS64.TRYWAIT P0, [R0+URZ+0x20], R5 ;  /* 0x00002005000075a7 */ /* 0x0044e400080011ff */
[----:B---3--:R-:W-:Y:S05]  /*4830*/  @!P0 NANOSLEEP.SYNCS 0x989680 ;  /* 0x009896800000895d */ /* 0x008fea0003900000 */
[----:B------:R-:W3:Y:S02]  /*4840*/  @!P0 SYNCS.PHASECHK.TRANS64 P0, [R0+URZ+0x20], R5 ;  /* 0x00002005000085a7 */ /* 0x000ee400080010ff */
[----:B---3--:R-:W-:Y:S05]  /*4850*/  @!P0 BRA `(.L_x_65) ;  /* 0xfffffffc00f08947 */ /* 0x008fea000383ffff */
[----:B------:R-:W-:Y:S05]  /*4860*/  BRA `(.L_x_16) ;  /* 0xffffffcc00187947 */ /* 0x000fea000383ffff */
.L_x_19:
[----:B------:R-:W-:-:S07]  /*4870*/  MOV R5, R4 ;  /* 0x0000000400057202 */ /* 0x000fce0000000f00 */
.L_x_66:
[----:B---3--:R3:W4:Y:S02]  /*4880*/  SYNCS.PHASECHK.TRANS64.TRYWAIT P0, [R3+URZ+0x50], R5 ;  /* 0x00005005030075a7 */ /* 0x00872400080011ff */
[----:B----4-:R-:W-:Y:S05]  /*4890*/  @!P0 NANOSLEEP.SYNCS 0x989680 ;  /* 0x009896800000895d */ /* 0x010fea0003900000 */
[----:B------:R-:W4:Y:S02]  /*48a0*/  @!P0 SYNCS.PHASECHK.TRANS64 P0, [R3+URZ+0x50], R5 ;  /* 0x00005005030085a7 */ /* 0x000f2400080010ff */
[----:B----4-:R-:W-:Y:S05]  /*48b0*/  @!P0 BRA `(.L_x_66) ;  /* 0xfffffffc00f08947 */ /* 0x010fea000383ffff */
[----:B------:R-:W-:Y:S05]  /*48c0*/  BRA `(.L_x_67) ;  /* 0xffffffcc00647947 */ /* 0x000fea000383ffff */
.L_x_21:
[----:B------:R-:W-:Y:S02]  /*48d0*/  MOV R2, UR4 ;  /* 0x0000000400027c02 */ /* 0x000fe40008000f00 */
[----:B------:R-:W-:Y:S02]  /*48e0*/  MOV R3, UR4 ;  /* 0x0000000400037c02 */ /* 0x000fe40008000f00 */
[----:B------:R-:W-:-:S07]  /*48f0*/  MOV R0, UR5 ;  /* 0x0000000500007c02 */ /* 0x000fce0008000f00 */
.L_x_68:
[----:B---3--:R3:W4:Y:S02]  /*4900*/  SYNCS.PHASECHK.TRANS64.TRYWAIT P0, [R0+URZ+0x20], R3 ;  /* 0x00002003000075a7 */ /* 0x00872400080011ff */
[----:B----4-:R-:W-:Y:S05]  /*4910*/  @!P0 NANOSLEEP.SYNCS 0x989680 ;  /* 0x009896800000895d */ /* 0x010fea0003900000 */
[----:B------:R-:W4:Y:S02]  /*4920*/  @!P0 SYNCS.PHASECHK.TRANS64 P0, [R0+URZ+0x20], R3 ;  /* 0x00002003000085a7 */ /* 0x000f2400080010ff */
[----:B----4-:R-:W-:Y:S05]  /*4930*/  @!P0 BRA `(.L_x_68) ;  /* 0xfffffffc00f08947 */ /* 0x010fea000383ffff */
[----:B------:R-:W-:Y:S05]  /*4940*/  BRA `(.L_x_69) ;  /* 0xffffffcc00c87947 */ /* 0x000fea000383ffff */
.L_x_23:
[----:B------:R-:W-:-:S07]  /*4950*/  MOV R2, UR12 ;  /* 0x0000000c00027c02 */ /* 0x000fce0008000f00 */
.L_x_70:
[----:B---3--:R3:W4:Y:S02]  /*4960*/  SYNCS.PHASECHK.TRANS64.TRYWAIT P0, [R2+URZ+0x50], RZ ;  /* 0x000050ff020075a7 */ /* 0x00872400080011ff */
[----:B----4-:R-:W-:Y:S05]  /*4970*/  @!P0 NANOSLEEP.SYNCS 0x989680 ;  /* 0x009896800000895d */ /* 0x010fea0003900000 */
[----:B------:R-:W4:Y:S02]  /*4980*/  @!P0 SYNCS.PHASECHK.TRANS64 P0, [R2+URZ+0x50], RZ ;  /* 0x000050ff020085a7 */ /* 0x000f2400080010ff */
[----:B----4-:R-:W-:Y:S05]  /*4990*/  @!P0 BRA `(.L_x_70) ;  /* 0xfffffffc00f08947 */ /* 0x010fea000383ffff */
[----:B------:R-:W-:Y:S05]  /*49a0*/  BRA `(.L_x_71) ;  /* 0xffffffcc00e07947 */ /* 0x000fea000383ffff */
.L_x_26:
[----:B------:R-:W-:Y:S02]  /*49b0*/  MOV R2, UR13 ;  /* 0x0000000d00027c02 */ /* 0x000fe40008000f00 */
[----:B------:R-:W-:Y:S02]  /*49c0*/  MOV R3, UR13 ;  /* 0x0000000d00037c02 */ /* 0x000fe40008000f00 */
[----:B------:R-:W-:-:S07]  /*49d0*/  MOV R0, UR12 ;  /* 0x0000000c00007c02 */ /* 0x000fce0008000f00 */
.L_x_72:
[----:B---3--:R3:W4:Y:S02]  /*49e0*/  SYNCS.PHASECHK.TRANS64.TRYWAIT P0, [R0+URZ+0x48], R3 ;  /* 0x00004803000075a7 */ /* 0x00872400080011ff */
[----:B----4-:R-:W-:Y:S05]  /*49f0*/  @!P0 NANOSLEEP.SYNCS 0x989680 ;  /* 0x009896800000895d */ /* 0x010fea0003900000 */
[----:B------:R-:W4:Y:S02]  /*4a00*/  @!P0 SYNCS.PHASECHK.TRANS64 P0, [R0+URZ+0x48], R3 ;  /* 0x00004803000085a7 */ /* 0x000f2400080010ff */
[----:B----4-:R-:W-:Y:S05]  /*4a10*/  @!P0 BRA `(.L_x_72) ;  /* 0xfffffffc00f08947 */ /* 0x010fea000383ffff */
[----:B------:R-:W-:Y:S05]  /*4a20*/  BRA `(.L_x_25) ;  /* 0xffffffd400007947 */ /* 0x000fea000383ffff */
.L_x_28:
[----:B------:R-:W-:Y:S02]  /*4a30*/  MOV R2, UR23 ;  /* 0x0000001700027c02 */ /* 0x000fe40008000f00 */
[----:B------:R-:W-:Y:S02]  /*4a40*/  MOV R3, UR23 ;  /* 0x0000001700037c02 */ /* 0x000fe40008000f00 */
[----:B------:R-:W-:Y:S07]  /*4a50*/  MOV R0, UR13 ;  /* 0x0000000d00007c02 */ /* 0x000fee0008000f00 */
.L_x_73:
[----:B---3--:R3:W4:Y:S02]  /*4a60*/  SYNCS.PHASECHK.TRANS64.TRYWAIT P1, [R0+URZ], R3 ;  /* 0x00000003000075a7 */ /* 0x00872400080211ff */
[----:B----4-:R-:W-:Y:S05]  /*4a70*/  @!P1 NANOSLEEP.SYNCS 0x989680 ;  /* 0x009896800000995d */ /* 0x010fea0003900000 */
[----:B------:R-:W4:Y:S02]  /*4a80*/  @!P1 SYNCS.PHASECHK.TRANS64 P1, [R0+URZ], R3 ;  /* 0x00000003000095a7 */ /* 0x000f2400080210ff */
[----:B----4-:R-:W-:Y:S05]  /*4a90*/  @!P1 BRA `(.L_x_73) ;  /* 0xfffffffc00f09947 */ /* 0x010fea000383ffff */
[----:B------:R-:W-:Y:S05]  /*4aa0*/  BRA `(.L_x_27) ;  /* 0xffffffd4007c7947 */ /* 0x000fea000383ffff */
.L_x_30:
[-C--:B------:R-:W-:Y:S02]  /*4ab0*/  MOV R6, R3.reuse ;  /* 0x0000000300067202 */ /* 0x080fe40000000f00 */
[----:B------:R-:W-:-:S07]  /*4ac0*/  MOV R7, R3 ;  /* 0x0000000300077202 */ /* 0x000fce0000000f00 */
.L_x_74:
[----:B----4-:R4:W3:Y:S02]  /*4ad0*/  SYNCS.PHASECHK.TRANS64.TRYWAIT P0, [R2+URZ+0x50], R7 ;  /* 0x00005007020075a7 */ /* 0x0108e400080011ff */
[----:B---3--:R-:W-:Y:S05]  /*4ae0*/  @!P0 NANOSLEEP.SYNCS 0x989680 ;  /* 0x009896800000895d */ /* 0x008fea0003900000 */
[----:B------:R-:W3:Y:S02]  /*4af0*/  @!P0 SYNCS.PHASECHK.TRANS64 P0, [R2+URZ+0x50], R7 ;  /* 0x00005007020085a7 */ /* 0x000ee400080010ff */
[----:B---3--:R-:W-:Y:S05]  /*4b00*/  @!P0 BRA `(.L_x_74) ;  /* 0xfffffffc00f08947 */ /* 0x008fea000383ffff */
[----:B------:R-:W-:Y:S05]  /*4b10*/  BRA `(.L_x_75) ;  /* 0xffffffd400ec7947 */ /* 0x000fea000383ffff */
.L_x_32:
[----:B----4-:R-:W-:Y:S02]  /*4b20*/  MOV R2, UR31 ;  /* 0x0000001f00027c02 */ /* 0x010fe40008000f00 */
[----:B------:R-:W-:Y:S02]  /*4b30*/  MOV R3, UR31 ;  /* 0x0000001f00037c02 */ /* 0x000fe40008000f00 */
[----:B------:R-:W-:-:S07]  /*4b40*/  MOV R0, UR12 ;  /* 0x0000000c00007c02 */ /* 0x000fce0008000f00 */
.L_x_76:
[----:B---3--:R3:W4:Y:S02]  /*4b50*/  SYNCS.PHASECHK.TRANS64.TRYWAIT P0, [R0+URZ+0x48], R3 ;  /* 0x00004803000075a7 */ /* 0x00872400080011ff */
[----:B----4-:R-:W-:Y:S05]  /*4b60*/  @!P0 NANOSLEEP.SYNCS 0x989680 ;  /* 0x009896800000895d */ /* 0x010fea0003900000 */
[----:B------:R-:W4:Y:S02]  /*4b70*/  @!P0 SYNCS.PHASECHK.TRANS64 P0, [R0+URZ+0x48], R3 ;  /* 0x00004803000085a7 */ /* 0x000f2400080010ff */
[----:B----4-:R-:W-:Y:S05]  /*4b80*/  @!P0 BRA `(.L_x_76) ;  /* 0xfffffffc00f08947 */ /* 0x010fea000383ffff */
[----:B------:R-:W-:Y:S05]  /*4b90*/  BRA `(.L_x_22) ;  /* 0xffffffd800207947 */ /* 0x000fea000383ffff */
.L_x_38:
[----:B-1----:R1:W3:Y:S02]  /*4ba0*/  SYNCS.PHASECHK.TRANS64.TRYWAIT P0, [R87+URZ+0x50], RZ ;  /* 0x000050ff570075a7 */ /* 0x0022e400080011ff */
[----:B---3--:R-:W-:Y:S05]  /*4bb0*/  @!P0 NANOSLEEP.SYNCS 0x989680 ;  /* 0x009896800000895d */ /* 0x008fea0003900000 */
[----:B------:R-:W3:Y:S02]  /*4bc0*/  @!P0 SYNCS.PHASECHK.TRANS64 P0, [R87+URZ+0x50], RZ ;  /* 0x000050ff570085a7 */ /* 0x000ee400080010ff */
[----:B---3--:R-:W-:Y:S05]  /*4bd0*/  @!P0 BRA `(.L_x_38) ;  /* 0xfffffffc00f08947 */ /* 0x008fea000383ffff */
[----:B------:R-:W-:Y:S05]  /*4be0*/  BRA `(.L_x_77) ;  /* 0xffffffd800f07947 */ /* 0x000fea000383ffff */
.L_x_40:
[----:B------:R-:W-:-:S07]  /*4bf0*/  MOV R3, R2 ;  /* 0x0000000200037202 */ /* 0x000fce0000000f00 */
.L_x_78:
[----:B-1----:R1:W3:Y:S02]  /*4c00*/  SYNCS.PHASECHK.TRANS64.TRYWAIT P0, [R87+URZ+0x40], R3 ;  /* 0x00004003570075a7 */ /* 0x0022e400080011ff */
[----:B---3--:R-:W-:Y:S05]  /*4c10*/  @!P0 NANOSLEEP.SYNCS 0x989680 ;  /* 0x009896800000895d */ /* 0x008fea0003900000 */
[----:B------:R-:W3:Y:S02]  /*4c20*/  @!P0 SYNCS.PHASECHK.TRANS64 P0, [R87+URZ+0x40], R3 ;  /* 0x00004003570085a7 */ /* 0x000ee400080010ff */
[----:B---3--:R-:W-:Y:S05]  /*4c30*/  @!P0 BRA `(.L_x_78) ;  /* 0xfffffffc00f08947 */ /* 0x008fea000383ffff */
[----:B------:R-:W-:Y:S05]  /*4c40*/  BRA `(.L_x_79) ;  /* 0xffffffdc00ec7947 */ /* 0x000fea000383ffff */
.L_x_49:
[----:B------:R-:W-:-:S07]  /*4c50*/  MOV R5, R4 ;  /* 0x0000000400057202 */ /* 0x000fce0000000f00 */
.L_x_80:
[----:B-1----:R1:W2:Y:S02]  /*4c60*/  SYNCS.PHASECHK.TRANS64.TRYWAIT P0, [R3+URZ+0x50], R5 ;  /* 0x00005005030075a7 */ /* 0x0022a400080011ff */
[----:B--2---:R-:W-:Y:S05]  /*4c70*/  @!P0 NANOSLEEP.SYNCS 0x989680 ;  /* 0x009896800000895d */ /* 0x004fea0003900000 */
[----:B------:R-:W2:Y:S02]  /*4c80*/  @!P0 SYNCS.PHASECHK.TRANS64 P0, [R3+URZ+0x50], R5 ;  /* 0x00005005030085a7 */ /* 0x000ea400080010ff */
[----:B--2---:R-:W-:Y:S05]  /*4c90*/  @!P0 BRA `(.L_x_80) ;  /* 0xfffffffc00f08947 */ /* 0x004fea000383ffff */
[----:B------:R-:W-:Y:S05]  /*4ca0*/  BRA `(.L_x_81) ;  /* 0xfffffff4002c7947 */ /* 0x000fea000383ffff */
        .weak           $__internal_0_$__cuda_sm10x_tcgen05_guardrail_trap_col_being_dealloced_not_returned_by_alloc
        .type           $__internal_0_$__cuda_sm10x_tcgen05_guardrail_trap_col_being_dealloced_not_returned_by_alloc,@function
        .size           $__internal_0_$__cuda_sm10x_tcgen05_guardrail_trap_col_being_dealloced_not_returned_by_alloc,($__internal_1_$__cuda_sm10x_tcgen05_guardrail_trap_phase_invalid_during_alloc - $__internal_0_$__cuda_sm10x_tcgen05_guardrail_trap_col_being_dealloced_not_returned_by_alloc)
$__internal_0_$__cuda_sm10x_tcgen05_guardrail_trap_col_being_dealloced_not_returned_by_alloc:
[----:B------:R-:W-:Y:S05]  /*4cb0*/  BPT.TRAP 0x1 ;  /* 0x000000040000795c */ /* 0x000fea0000300000 */
[----:B------:R-:W-:-:S04]  /*4cc0*/  HFMA2 R3, -RZ, RZ, 0, 0 ;  /* 0x00000000ff037431 */ /* 0x000fc800000001ff */
[----:B------:R-:W-:Y:S05]  /*4cd0*/  RET.REL.NODEC R2 `(kernel_cutlass_kernel_cudnngrouped_gemmgrouped_gemm_swiglugrouped_gemm_swiglu_quantBlockScaledContiguousGroupedGemmKernel_object_at__TiledMMA_ThrLayoutVMNK11110000_PermutationMNK____MMAAt_0) ;  /* 0xffffffb002c87950 */ /* 0x000fea0003c3ffff */
        .weak           $__internal_1_$__cuda_sm10x_tcgen05_guardrail_trap_phase_invalid_during_alloc
        .type           $__internal_1_$__cuda_sm10x_tcgen05_guardrail_trap_phase_invalid_during_alloc,@function
        .size           $__internal_1_$__cuda_sm10x_tcgen05_guardrail_trap_phase_invalid_during_alloc,($__internal_2_$__cuda_sm10x_tcgen05_guardrail_trap_unallocated_columns_being_dealloced - $__internal_1_$__cuda_sm10x_tcgen05_guardrail_trap_phase_invalid_during_alloc)
$__internal_1_$__cuda_sm10x_tcgen05_guardrail_trap_phase_invalid_during_alloc:
[----:B------:R-:W-:Y:S05]  /*4ce0*/  BPT.TRAP 0x1 ;  /* 0x000000040000795c */ /* 0x000fea0000300000 */
[----:B------:R-:W-:-:S04]  /*4cf0*/  MOV R3, 0x0 ;  /* 0x0000000000037802 */ /* 0x000fc80000000f00 */
[----:B------:R-:W-:Y:S05]  /*4d00*/  RET.REL.NODEC R2 `(kernel_cutlass_kernel_cudnngrouped_gemmgrouped_gemm_swiglugrouped_gemm_swiglu_quantBlockScaledContiguousGroupedGemmKernel_object_at__TiledMMA_ThrLayoutVMNK11110000_PermutationMNK____MMAAt_0) ;  /* 0xffffffb002bc7950 */ /* 0x000fea0003c3ffff */
        .weak           $__internal_2_$__cuda_sm10x_tcgen05_guardrail_trap_unallocated_columns_being_dealloced
        .type           $__internal_2_$__cuda_sm10x_tcgen05_guardrail_trap_unallocated_columns_being_dealloced,@function
        .size           $__internal_2_$__cuda_sm10x_tcgen05_guardrail_trap_unallocated_columns_being_dealloced,(.L_x_85 - $__internal_2_$__cuda_sm10x_tcgen05_guardrail_trap_unallocated_columns_being_dealloced)
$__internal_2_$__cuda_sm10x_tcgen05_guardrail_trap_unallocated_columns_being_dealloced:
[----:B------:R-:W-:Y:S05]  /*4d10*/  BPT.TRAP 0x1 ;  /* 0x000000040000795c */ /* 0x000fea0000300000 */
[----:B------:R-:W-:-:S04]  /*4d20*/  HFMA2 R3, -RZ, RZ, 0, 0 ;  /* 0x00000000ff037431 */ /* 0x000fc800000001ff */
[----:B------:R-:W-:Y:S05]  /*4d30*/  RET.REL.NODEC R2 `(kernel_cutlass_kernel_cudnngrouped_gemmgrouped_gemm_swiglugrouped_gemm_swiglu_quantBlockScaledContiguousGroupedGemmKernel_object_at__TiledMMA_ThrLayoutVMNK11110000_PermutationMNK____MMAAt_0) ;  /* 0xffffffb002b07950 */ /* 0x000fea0003c3ffff */
.L_x_82:
[----:B------:R-:W-:-:S00]  /*4d40*/  BRA `(.L_x_82) ;  /* 0xfffffffc00fc7947 */ /* 0x000fc0000383ffff */
[----:B------:R-:W-:-:S00]  /*4d50*/  NOP ;  /* 0x0000000000007918 */ /* 0x000fc00000000000 */
        /* <DEDUP_REMOVED lines=10> */
.L_x_85:


//--------------------- .nv.shared.kernel_cutlass_kernel_cudnngrouped_gemmgrouped_gemm_swiglugrouped_gemm_swiglu_quantBlockScaledContiguousGroupedGemmKernel_object_at__TiledMMA_ThrLayoutVMNK11110000_PermutationMNK____MMAAt_0 --------------------------
	.section	.nv.shared.kernel_cutlass_kernel_cudnngrouped_gemmgrouped_gemm_swiglugrouped_gemm_swiglu_quantBlockScaledContiguousGroupedGemmKernel_object_at__TiledMMA_ThrLayoutVMNK11110000_PermutationMNK____MMAAt_0,"aw",@nobits
	.sectionflags	@""
	.align	1024
	.zero		1024


//--------------------- .nv.shared.reserved.0     --------------------------
	.section	.nv.shared.reserved.0,"aw",@nobits
	.align	8
	.weak		__nv_reservedSMEM_offset_0_alias
	.size		__nv_reservedSMEM_offset_0_alias, 0, 64
	.other		__nv_reservedSMEM_offset_0_alias,@"STO_CUDA_RESERVED_SHARED STV_DEFAULT"
__nv_reservedSMEM_offset_0_alias:
	.zero		0
.nv.shared.reserved.0:
	.zero		64
	.weak		__nv_reservedSMEM_allocation_phase
	.type		__nv_reservedSMEM_allocation_phase,@object
	.size		__nv_reservedSMEM_allocation_phase,(.L_0 - __nv_reservedSMEM_allocation_phase)
__nv_reservedSMEM_allocation_phase:
	.zero		1
.L_0:
	.zero		7
	.weak		__nv_reservedSMEM_devtool_atexit_pc
	.type		__nv_reservedSMEM_devtool_atexit_pc,@object
	.size		__nv_reservedSMEM_devtool_atexit_pc,(__nv_reservedSMEM_allocation_mask - __nv_reservedSMEM_devtool_atexit_pc)
__nv_reservedSMEM_devtool_atexit_pc:
	.zero		8
	.weak		__nv_reservedSMEM_allocation_mask
	.type		__nv_reservedSMEM_allocation_mask,@object
	.size		__nv_reservedSMEM_allocation_mask,(.L_2 - __nv_reservedSMEM_allocation_mask)
__nv_reservedSMEM_allocation_mask:
	.zero		4
.L_2:


//--------------------- .nv.constant0.kernel_cutlass_kernel_cudnngrouped_gemmgrouped_gemm_swiglugrouped_gemm_swiglu_quantBlockScaledContiguousGroupedGemmKernel_object_at__TiledMMA_ThrLayoutVMNK11110000_PermutationMNK____MMAAt_0 --------------------------
	.section	.nv.constant0.kernel_cutlass_kernel_cudnngrouped_gemmgrouped_gemm_swiglugrouped_gemm_swiglu_quantBlockScaledContiguousGroupedGemmKernel_object_at__TiledMMA_ThrLayoutVMNK11110000_PermutationMNK____MMAAt_0,"a",@progbits
	.sectionflags	@""
	.align	4
.nv.constant0.kernel_cutlass_kernel_cudnngrouped_gemmgrouped_gemm_swiglugrouped_gemm_swiglu_quantBlockScaledContiguousGroupedGemmKernel_object_at__TiledMMA_ThrLayoutVMNK11110000_PermutationMNK____MMAAt_0:
	.zero		1924


//--------------------- SYMBOLS --------------------------

	.type		.nv.reservedSmem.offset0,@object
	.size		.nv.reservedSmem.offset0,0x4
	.type		.nv.reservedSmem.cap,@object
	.size		.nv.reservedSmem.cap,0x4
